// auto-generated by cutlass_sweep.gemm — config: {"arch": "sm_100", "cluster_m": 1, "cluster_n": 4, "dtype": "int8", "dtype_b": "int8", "layout": "nt", "stages": 0, "tile_k": 32, "tile_m": 128, "tile_n": 128}
#include "cutlass/cutlass.h"
#include "cutlass/gemm/collective/collective_builder.hpp"
#include "cutlass/gemm/device/gemm_universal_adapter.h"
#include "cutlass/gemm/kernel/gemm_universal.hpp"
#include "cutlass/epilogue/collective/collective_builder.hpp"

using ElemA = int8_t;
using ElemB = int8_t;
using ElemCD = int8_t;
using Acc  = int32_t;
using TileShape    = cute::Shape<cute::_128, cute::_128, cute::_32>;
using ClusterShape = cute::Shape<cute::_1, cute::_4, cute::_1>;

using CollectiveEpilogue = typename cutlass::epilogue::collective::CollectiveBuilder<
    cutlass::arch::Sm100, cutlass::arch::OpClassTensorOp,
    TileShape, ClusterShape,
    cutlass::epilogue::collective::EpilogueTileAuto,
    Acc, Acc,
    ElemCD, cutlass::layout::RowMajor, 128 / cutlass::sizeof_bits<ElemCD>::value,
    ElemCD, cutlass::layout::RowMajor, 128 / cutlass::sizeof_bits<ElemCD>::value,
    cutlass::epilogue::collective::EpilogueScheduleAuto
  >::CollectiveOp;

using CollectiveMainloop = typename cutlass::gemm::collective::CollectiveBuilder<
    cutlass::arch::Sm100, cutlass::arch::OpClassTensorOp,
    ElemA, cutlass::layout::RowMajor, 128 / cutlass::sizeof_bits<ElemA>::value,
    ElemB, cutlass::layout::ColumnMajor, 128 / cutlass::sizeof_bits<ElemB>::value,
    Acc,
    TileShape, ClusterShape,
    cutlass::gemm::collective::StageCountAutoCarveout<static_cast<int>(sizeof(typename CollectiveEpilogue::SharedStorage))>,
    cutlass::gemm::collective::KernelScheduleAuto
  >::CollectiveOp;

using GemmKernel = cutlass::gemm::kernel::GemmUniversal<
    cute::Shape<int,int,int,int>,
    CollectiveMainloop,
    CollectiveEpilogue
>;
using Gemm = cutlass::gemm::device::GemmUniversalAdapter<GemmKernel>;

// Force the device kernel symbol into the cubin without needing a host main.
auto* _anchor = &cutlass::device_kernel<GemmKernel>;


// ===== COMPILED SASS (sm_100a) =====

	.target	sm_100a

	.elftype	@"ET_EXEC"


//--------------------- .note.nv.tkinfo           --------------------------
	.section	.note.nv.tkinfo,"",@"SHT_NOTE"
	.sectionflags	@"SHF_NOTE_NV_TKINFO"
	.tkinfo
        /*0018*/ 	.word	0x00000002
        /*0030*/ 	.string	""
        /*0030*/ 	.string	"ptxas"
        /*0030*/ 	.string	"Cuda compilation tools, release 13.0, V13.0.88"
        /*0030*/ 	.string	"Build cuda_13.0.r13.0/compiler.36424714_0"
        /*0030*/ 	.string	"-arch sm_100a -m 64 "



//--------------------- .note.nv.cuinfo           --------------------------
	.section	.note.nv.cuinfo,"",@"SHT_NOTE"
	.sectionflags	@"SHF_NOTE_NV_CUINFO"
        /*0018*/ 	.short	0x0002
        /*001a*/ 	.short	0x0064
        /*001c*/ 	.short	0x0082
	.zero		2


//--------------------- .nv.info                  --------------------------
	.section	.nv.info,"",@"SHT_CUDA_INFO"
	.align	4


	//----- nvinfo : EIATTR_REGCOUNT
	.align		4
        /*0000*/ 	.byte	0x04, 0x2f
        /*0002*/ 	.short	(.L_19 - .L_18)
	.align		4
.L_18:
        /*0004*/ 	.word	index@(_ZN7cutlass13device_kernelINS_4gemm6kernel13GemmUniversalIN4cute5tupleIJiiiiEEENS1_10collective13CollectiveMmaINS1_35MainloopSm100TmaUmmaWarpSpecializedILi24ELi2ELi4ENS5_IJNS4_1CILi1EEENSA_ILi4EEESB_EEEEENS5_IJNSA_ILi128EEESF_NSA_ILi32EEEEEEaNS5_IJlSB_lEEEaSI_NS4_8TiledMMAINS4_8MMA_AtomIJNS4_15SM100_MMA_S8_SSIaaiLi128ELi128ELNS4_4UMMA5MajorE0ELSN_0ELNSM_8SaturateE0EEEEEENS4_6LayoutINS5_IJSB_SB_SB_EEENS5_IJNSA_ILi0EEEST_ST_EEEEENS5_IJNS4_10UnderscoreESW_SW_EEEEENS4_23SM90_TMA_LOAD_MULTICASTENS4_14ComposedLayoutINS4_7SwizzleILi1ELi4ELi3EEENS4_18smem_ptr_flag_bitsILi8EEENSR_INS5_IJNSA_ILi8EEESG_EEENS5_IJSG_SB_EEEEEEEvNS4_8identityENS4_13SM90_TMA_LOADES19_vS1A_EENS_8epilogue10collective18CollectiveEpilogueINS1D_23Sm100TmaWarpSpecializedILi2ELi2ELi64ELb0ELb0EEEJSH_NS5_IJNSR_ISF_SB_EENSR_INSA_ILi64EEESB_EEEEEaSI_aSI_NS1D_6fusion15FusionCallbacksIS1H_NS1M_17LinearCombinationIaiaiLNS_15FloatRoundStyleE2EEESH_S1L_JEEENS4_5SM1004TMEM4LOAD26SM100_TMEM_LOAD_32dp32b64xES1B_NS10_INS11_ILi2ELi4ELi3EEES14_NSR_INS5_IJS15_S1J_EEENS5_IJS1J_SB_EEEEEEENS4_39AutoVectorizingCopyWithAssumedAlignmentILi128EEENS4_14SM90_TMA_STOREES20_S22_S22_EEEvvEEEEvNT_6ParamsE)
        /*0008*/ 	.word	0x000000a4


	//----- nvinfo : EIATTR_FRAME_SIZE
	.align		4
.L_19:
        /*000c*/ 	.byte	0x04, 0x11
        /*000e*/ 	.short	(.L_21 - .L_20)
	.align		4
.L_20:
        /*0010*/ 	.word	index@($__internal_2_$__cuda_sm10x_tcgen05_guardrail_trap_unallocated_columns_being_dealloced)
        /*0014*/ 	.word	0x00000000


	//----- nvinfo : EIATTR_FRAME_SIZE
	.align		4
.L_21:
        /*0018*/ 	.byte	0x04, 0x11
        /*001a*/ 	.short	(.L_23 - .L_22)
	.align		4
.L_22:
        /*001c*/ 	.word	index@($__internal_1_$__cuda_sm10x_tcgen05_guardrail_trap_phase_invalid_during_alloc)
        /*0020*/ 	.word	0x00000000


	//----- nvinfo : EIATTR_FRAME_SIZE
	.align		4
.L_23:
        /*0024*/ 	.byte	0x04, 0x11
        /*0026*/ 	.short	(.L_25 - .L_24)
	.align		4
.L_24:
        /*0028*/ 	.word	index@($__internal_0_$__cuda_sm10x_tcgen05_guardrail_trap_col_being_dealloced_not_returned_by_alloc)
        /*002c*/ 	.word	0x00000000


	//----- nvinfo : EIATTR_FRAME_SIZE
	.align		4
.L_25:
        /*0030*/ 	.byte	0x04, 0x11
        /*0032*/ 	.short	(.L_27 - .L_26)
	.align		4
.L_26:
        /*0034*/ 	.word	index@(_ZN7cutlass13device_kernelINS_4gemm6kernel13GemmUniversalIN4cute5tupleIJiiiiEEENS1_10collective13CollectiveMmaINS1_35MainloopSm100TmaUmmaWarpSpecializedILi24ELi2ELi4ENS5_IJNS4_1CILi1EEENSA_ILi4EEESB_EEEEENS5_IJNSA_ILi128EEESF_NSA_ILi32EEEEEEaNS5_IJlSB_lEEEaSI_NS4_8TiledMMAINS4_8MMA_AtomIJNS4_15SM100_MMA_S8_SSIaaiLi128ELi128ELNS4_4UMMA5MajorE0ELSN_0ELNSM_8SaturateE0EEEEEENS4_6LayoutINS5_IJSB_SB_SB_EEENS5_IJNSA_ILi0EEEST_ST_EEEEENS5_IJNS4_10UnderscoreESW_SW_EEEEENS4_23SM90_TMA_LOAD_MULTICASTENS4_14ComposedLayoutINS4_7SwizzleILi1ELi4ELi3EEENS4_18smem_ptr_flag_bitsILi8EEENSR_INS5_IJNSA_ILi8EEESG_EEENS5_IJSG_SB_EEEEEEEvNS4_8identityENS4_13SM90_TMA_LOADES19_vS1A_EENS_8epilogue10collective18CollectiveEpilogueINS1D_23Sm100TmaWarpSpecializedILi2ELi2ELi64ELb0ELb0EEEJSH_NS5_IJNSR_ISF_SB_EENSR_INSA_ILi64EEESB_EEEEEaSI_aSI_NS1D_6fusion15FusionCallbacksIS1H_NS1M_17LinearCombinationIaiaiLNS_15FloatRoundStyleE2EEESH_S1L_JEEENS4_5SM1004TMEM4LOAD26SM100_TMEM_LOAD_32dp32b64xES1B_NS10_INS11_ILi2ELi4ELi3EEES14_NSR_INS5_IJS15_S1J_EEENS5_IJS1J_SB_EEEEEEENS4_39AutoVectorizingCopyWithAssumedAlignmentILi128EEENS4_14SM90_TMA_STOREES20_S22_S22_EEEvvEEEEvNT_6ParamsE)
        /*0038*/ 	.word	0x00000000


	//----- nvinfo : EIATTR_MIN_STACK_SIZE
	.align		4
.L_27:
        /*003c*/ 	.byte	0x04, 0x12
        /*003e*/ 	.short	(.L_29 - .L_28)
	.align		4
.L_28:
        /*0040*/ 	.word	index@(_ZN7cutlass13device_kernelINS_4gemm6kernel13GemmUniversalIN4cute5tupleIJiiiiEEENS1_10collective13CollectiveMmaINS1_35MainloopSm100TmaUmmaWarpSpecializedILi24ELi2ELi4ENS5_IJNS4_1CILi1EEENSA_ILi4EEESB_EEEEENS5_IJNSA_ILi128EEESF_NSA_ILi32EEEEEEaNS5_IJlSB_lEEEaSI_NS4_8TiledMMAINS4_8MMA_AtomIJNS4_15SM100_MMA_S8_SSIaaiLi128ELi128ELNS4_4UMMA5MajorE0ELSN_0ELNSM_8SaturateE0EEEEEENS4_6LayoutINS5_IJSB_SB_SB_EEENS5_IJNSA_ILi0EEEST_ST_EEEEENS5_IJNS4_10UnderscoreESW_SW_EEEEENS4_23SM90_TMA_LOAD_MULTICASTENS4_14ComposedLayoutINS4_7SwizzleILi1ELi4ELi3EEENS4_18smem_ptr_flag_bitsILi8EEENSR_INS5_IJNSA_ILi8EEESG_EEENS5_IJSG_SB_EEEEEEEvNS4_8identityENS4_13SM90_TMA_LOADES19_vS1A_EENS_8epilogue10collective18CollectiveEpilogueINS1D_23Sm100TmaWarpSpecializedILi2ELi2ELi64ELb0ELb0EEEJSH_NS5_IJNSR_ISF_SB_EENSR_INSA_ILi64EEESB_EEEEEaSI_aSI_NS1D_6fusion15FusionCallbacksIS1H_NS1M_17LinearCombinationIaiaiLNS_15FloatRoundStyleE2EEESH_S1L_JEEENS4_5SM1004TMEM4LOAD26SM100_TMEM_LOAD_32dp32b64xES1B_NS10_INS11_ILi2ELi4ELi3EEES14_NSR_INS5_IJS15_S1J_EEENS5_IJS1J_SB_EEEEEEENS4_39AutoVectorizingCopyWithAssumedAlignmentILi128EEENS4_14SM90_TMA_STOREES20_S22_S22_EEEvvEEEEvNT_6ParamsE)
        /*0044*/ 	.word	0x00000000
.L_29:


//--------------------- .nv.compat                --------------------------
	.section	.nv.compat,"",@"SHT_CUDA_COMPAT_INFO"
	.align	4
        /*0000*/ 	.byte	0x02, 0x09, 0x01, 0x00, 0x02, 0x02, 0x03, 0x00, 0x02, 0x05, 0x06, 0x00, 0x03, 0x07, 0x01, 0x01
        /*0010*/ 	.byte	0x02, 0x03, 0x01, 0x00, 0x02, 0x06, 0x01, 0x00, 0x04, 0x0b, 0x08, 0x00, 0x01, 0x00, 0x00, 0x00
        /*0020*/ 	.byte	0x00, 0x00, 0x00, 0x00


//--------------------- .nv.info._ZN7cutlass13device_kernelINS_4gemm6kernel13GemmUniversalIN4cute5tupleIJiiiiEEENS1_10collective13CollectiveMmaINS1_35MainloopSm100TmaUmmaWarpSpecializedILi24ELi2ELi4ENS5_IJNS4_1CILi1EEENSA_ILi4EEESB_EEEEENS5_IJNSA_ILi128EEESF_NSA_ILi32EEEEEEaNS5_IJlSB_lEEEaSI_NS4_8TiledMMAINS4_8MMA_AtomIJNS4_15SM100_MMA_S8_SSIaaiLi128ELi128ELNS4_4UMMA5MajorE0ELSN_0ELNSM_8SaturateE0EEEEEENS4_6LayoutINS5_IJSB_SB_SB_EEENS5_IJNSA_ILi0EEEST_ST_EEEEENS5_IJNS4_10UnderscoreESW_SW_EEEEENS4_23SM90_TMA_LOAD_MULTICASTENS4_14ComposedLayoutINS4_7SwizzleILi1ELi4ELi3EEENS4_18smem_ptr_flag_bitsILi8EEENSR_INS5_IJNSA_ILi8EEESG_EEENS5_IJSG_SB_EEEEEEEvNS4_8identityENS4_13SM90_TMA_LOADES19_vS1A_EENS_8epilogue10collective18CollectiveEpilogueINS1D_23Sm100TmaWarpSpecializedILi2ELi2ELi64ELb0ELb0EEEJSH_NS5_IJNSR_ISF_SB_EENSR_INSA_ILi64EEESB_EEEEEaSI_aSI_NS1D_6fusion15FusionCallbacksIS1H_NS1M_17LinearCombinationIaiaiLNS_15FloatRoundStyleE2EEESH_S1L_JEEENS4_5SM1004TMEM4LOAD26SM100_TMEM_LOAD_32dp32b64xES1B_NS10_INS11_ILi2ELi4ELi3EEES14_NSR_INS5_IJS15_S1J_EEENS5_IJS1J_SB_EEEEEEENS4_39AutoVectorizingCopyWithAssumedAlignmentILi128EEENS4_14SM90_TMA_STOREES20_S22_S22_EEEvvEEEEvNT_6ParamsE --------------------------
	.section	.nv.info._ZN7cutlass13device_kernelINS_4gemm6kernel13GemmUniversalIN4cute5tupleIJiiiiEEENS1_10collective13CollectiveMmaINS1_35MainloopSm100TmaUmmaWarpSpecializedILi24ELi2ELi4ENS5_IJNS4_1CILi1EEENSA_ILi4EEESB_EEEEENS5_IJNSA_ILi128EEESF_NSA_ILi32EEEEEEaNS5_IJlSB_lEEEaSI_NS4_8TiledMMAINS4_8MMA_AtomIJNS4_15SM100_MMA_S8_SSIaaiLi128ELi128ELNS4_4UMMA5MajorE0ELSN_0ELNSM_8SaturateE0EEEEEENS4_6LayoutINS5_IJSB_SB_SB_EEENS5_IJNSA_ILi0EEEST_ST_EEEEENS5_IJNS4_10UnderscoreESW_SW_EEEEENS4_23SM90_TMA_LOAD_MULTICASTENS4_14ComposedLayoutINS4_7SwizzleILi1ELi4ELi3EEENS4_18smem_ptr_flag_bitsILi8EEENSR_INS5_IJNSA_ILi8EEESG_EEENS5_IJSG_SB_EEEEEEEvNS4_8identityENS4_13SM90_TMA_LOADES19_vS1A_EENS_8epilogue10collective18CollectiveEpilogueINS1D_23Sm100TmaWarpSpecializedILi2ELi2ELi64ELb0ELb0EEEJSH_NS5_IJNSR_ISF_SB_EENSR_INSA_ILi64EEESB_EEEEEaSI_aSI_NS1D_6fusion15FusionCallbacksIS1H_NS1M_17LinearCombinationIaiaiLNS_15FloatRoundStyleE2EEESH_S1L_JEEENS4_5SM1004TMEM4LOAD26SM100_TMEM_LOAD_32dp32b64xES1B_NS10_INS11_ILi2ELi4ELi3EEES14_NSR_INS5_IJS15_S1J_EEENS5_IJS1J_SB_EEEEEEENS4_39AutoVectorizingCopyWithAssumedAlignmentILi128EEENS4_14SM90_TMA_STOREES20_S22_S22_EEEvvEEEEvNT_6ParamsE,"",@"SHT_CUDA_INFO"
	.sectionflags	@""
	.align	4


	//----- nvinfo : EIATTR_CUDA_API_VERSION
	.align		4
        /*0000*/ 	.byte	0x04, 0x37
        /*0002*/ 	.short	(.L_31 - .L_30)
.L_30:
        /*0004*/ 	.word	0x00000082


	//----- nvinfo : EIATTR_KPARAM_INFO
	.align		4
.L_31:
        /*0008*/ 	.byte	0x04, 0x17
        /*000a*/ 	.short	(.L_33 - .L_32)
.L_32:
        /*000c*/ 	.word	0x00000000
        /*0010*/ 	.short	0x0000
        /*0012*/ 	.short	0x0000
        /*0014*/ 	.byte	0x00, 0xf0, 0x01, 0x20


	//----- nvinfo : EIATTR_AT_ENTRY_FRAGMENTS
	.align		4
.L_33:
        /*0018*/ 	.byte	0x04, 0x4f
        /*001a*/ 	.short	(.L_35 - .L_34)


	//   ....[0]....
.L_34:
        /*001c*/ 	.word	0x00000006


	//----- nvinfo : EIATTR_RESERVED_SMEM_USED
	.align		4
.L_35:
        /*0020*/ 	.byte	0x01, 0x41
	.zero		2


	//----- nvinfo : EIATTR_SPARSE_MMA_MASK
	.align		4
        /*0024*/ 	.byte	0x03, 0x50
        /*0026*/ 	.short	0x0000


	//----- nvinfo : EIATTR_TCGEN05_1CTA_USED
	.align		4
        /*0028*/ 	.byte	0x01, 0x51
	.zero		2


	//----- nvinfo : EIATTR_MAXREG_COUNT
	.align		4
        /*002c*/ 	.byte	0x03, 0x1b
        /*002e*/ 	.short	0x00ff


	//----- nvinfo : EIATTR_NUM_BARRIERS
	.align		4
        /*0030*/ 	.byte	0x02, 0x4c
        /*0032*/ 	.byte	0x07
	.zero		1


	//----- nvinfo : EIATTR_EXTERNS
	.align		4
        /*0034*/ 	.byte	0x04, 0x0f
        /*0036*/ 	.short	(.L_37 - .L_36)


	//   ....[0]....
	.align		4
.L_36:
        /*0038*/ 	.word	index@(__assertfail)


	//----- nvinfo : EIATTR_MERCURY_ISA_VERSION
	.align		4
.L_37:
        /*003c*/ 	.byte	0x03, 0x5f
        /*003e*/ 	.short	0x0101


	//----- nvinfo : EIATTR_INT_WARP_WIDE_INSTR_OFFSETS
	.align		4
        /*0040*/ 	.byte	0x04, 0x31
        /*0042*/ 	.short	(.L_39 - .L_38)


	//   ....[0]....
.L_38:
        /*0044*/ 	.word	0x00004940


	//   ....[1]....
        /*0048*/ 	.word	0x00004960


	//   ....[2]....
        /*004c*/ 	.word	0x00004990


	//   ....[3]....
        /*0050*/ 	.word	0x000054b0


	//   ....[4]....
        /*0054*/ 	.word	0x00005520


	//   ....[5]....
        /*0058*/ 	.word	0x00005600


	//   ....[6]....
        /*005c*/ 	.word	0x000056b0


	//----- nvinfo : EIATTR_COOP_GROUP_MASK_REGIDS
	.align		4
.L_39:
        /*0060*/ 	.byte	0x04, 0x29
        /*0062*/ 	.short	(.L_41 - .L_40)


	//   ....[0]....
.L_40:
        /*0064*/ 	.word	0xffffffff


	//   ....[1]....
        /*0068*/ 	.word	0xffffffff


	//   ....[2]....
        /*006c*/ 	.word	0xffffffff


	//   ....[3]....
        /*0070*/ 	.word	0xffffffff


	//   ....[4]....
        /*0074*/ 	.word	0xffffffff


	//   ....[5]....
        /*0078*/ 	.word	0xffffffff


	//   ....[6]....
        /*007c*/ 	.word	0xffffffff


	//   ....[7]....
        /*0080*/ 	.word	0xffffffff


	//   ....[8]....
        /*0084*/ 	.word	0xffffffff


	//   ....[9]....
        /*0088*/ 	.word	0xffffffff


	//   ....[10]....
        /*008c*/ 	.word	0xffffffff


	//   ....[11]....
        /*0090*/ 	.word	0xffffffff


	//   ....[12]....
        /*0094*/ 	.word	0xffffffff


	//   ....[13]....
        /*0098*/ 	.word	0xffffffff


	//----- nvinfo : EIATTR_COOP_GROUP_INSTR_OFFSETS
	.align		4
.L_41:
        /*009c*/ 	.byte	0x04, 0x28
        /*009e*/ 	.short	(.L_43 - .L_42)


	//   ....[0]....
.L_42:
        /*00a0*/ 	.word	0x00000080


	//   ....[1]....
        /*00a4*/ 	.word	0x000004f0


	//   ....[2]....
        /*00a8*/ 	.word	0x00000950


	//   ....[3]....
        /*00ac*/ 	.word	0x00000ab0


	//   ....[4]....
        /*00b0*/ 	.word	0x00000bb0


	//   ....[5]....
        /*00b4*/ 	.word	0x00000d20


	//   ....[6]....
        /*00b8*/ 	.word	0x00000ec0


	//   ....[7]....
        /*00bc*/ 	.word	0x00001070


	//   ....[8]....
        /*00c0*/ 	.word	0x000022f0


	//   ....[9]....
        /*00c4*/ 	.word	0x00003ce0


	//   ....[10]....
        /*00c8*/ 	.word	0x00003ef0


	//   ....[11]....
        /*00cc*/ 	.word	0x00003f20


	//   ....[12]....
        /*00d0*/ 	.word	0x00004820


	//   ....[13]....
        /*00d4*/ 	.word	0x00004a50


	//----- nvinfo : EIATTR_VRC_CTA_INIT_COUNT
	.align		4
.L_43:
        /*00d8*/ 	.byte	0x02, 0x4a
        /*00da*/ 	.byte	0x80
	.zero		1


	//----- nvinfo : EIATTR_SYSCALL_OFFSETS
	.align		4
        /*00dc*/ 	.byte	0x04, 0x46
        /*00de*/ 	.short	(.L_45 - .L_44)


	//   ....[0]....
.L_44:
        /*00e0*/ 	.word	0x000062a0


	//   ....[1]....
        /*00e4*/ 	.word	0x000063e0


	//   ....[2]....
        /*00e8*/ 	.word	0x00006c70


	//   ....[3]....
        /*00ec*/ 	.word	0x00008270


	//----- nvinfo : EIATTR_MBARRIER_INSTR_OFFSETS
	.align		4
.L_45:
        /*00f0*/ 	.byte	0x04, 0x39
        /*00f2*/ 	.short	(.L_47 - .L_46)


	//   ....[0]....
.L_46:
        /*00f4*/ 	.word	0x00000630
        /*00f8*/ 	.word	0x000000ff
        /*00fc*/ 	.word	0x00000000
        /*0100*/ 	.short	0x0100
        /*0102*/ 	.byte	0x04
	.zero		1


	//   ....[1]....
        /*0104*/ 	.word	0x00000640
        /*0108*/ 	.word	0x000000ff
        /*010c*/ 	.word	0x000000c0
        /*0110*/ 	.short	0x0100
        /*0112*/ 	.byte	0x04
	.zero		1


	//   ....[2]....
        /*0114*/ 	.word	0x00000650
        /*0118*/ 	.word	0x000000ff
        /*011c*/ 	.word	0x00000008
        /*0120*/ 	.short	0x0100
        /*0122*/ 	.byte	0x04
	.zero		1


	//   ....[3]....
        /*0124*/ 	.word	0x00000660
        /*0128*/ 	.word	0x000000ff
        /*012c*/ 	.word	0x000000c8
        /*0130*/ 	.short	0x0100
        /*0132*/ 	.byte	0x04
	.zero		1


	//   ....[4]....
        /*0134*/ 	.word	0x00000670
        /*0138*/ 	.word	0x000000ff
        /*013c*/ 	.word	0x00000010
        /*0140*/ 	.short	0x0100
        /*0142*/ 	.byte	0x04
	.zero		1


	//   ....[5]....
        /*0144*/ 	.word	0x00000680
        /*0148*/ 	.word	0x000000ff
        /*014c*/ 	.word	0x000000d0
        /*0150*/ 	.short	0x0100
        /*0152*/ 	.byte	0x04
	.zero		1


	//   ....[6]....
        /*0154*/ 	.word	0x00000690
        /*0158*/ 	.word	0x000000ff
        /*015c*/ 	.word	0x00000018
        /*0160*/ 	.short	0x0100
        /*0162*/ 	.byte	0x04
	.zero		1


	//   ....[7]....
        /*0164*/ 	.word	0x000006a0
        /*0168*/ 	.word	0x000000ff
        /*016c*/ 	.word	0x000000d8
        /*0170*/ 	.short	0x0100
        /*0172*/ 	.byte	0x04
	.zero		1


	//   ....[8]....
        /*0174*/ 	.word	0x000006b0
        /*0178*/ 	.word	0x000000ff
        /*017c*/ 	.word	0x00000020
        /*0180*/ 	.short	0x0100
        /*0182*/ 	.byte	0x04
	.zero		1


	//   ....[9]....
        /*0184*/ 	.word	0x000006c0
        /*0188*/ 	.word	0x000000ff
        /*018c*/ 	.word	0x000000e0
        /*0190*/ 	.short	0x0100
        /*0192*/ 	.byte	0x04
	.zero		1


	//   ....[10]....
        /*0194*/ 	.word	0x000006d0
        /*0198*/ 	.word	0x000000ff
        /*019c*/ 	.word	0x00000028
        /*01a0*/ 	.short	0x0100
        /*01a2*/ 	.byte	0x04
	.zero		1


	//   ....[11]....
        /*01a4*/ 	.word	0x000006e0
        /*01a8*/ 	.word	0x000000ff
        /*01ac*/ 	.word	0x000000e8
        /*01b0*/ 	.short	0x0100
        /*01b2*/ 	.byte	0x04
	.zero		1


	//   ....[12]....
        /*01b4*/ 	.word	0x000006f0
        /*01b8*/ 	.word	0x000000ff
        /*01bc*/ 	.word	0x00000030
        /*01c0*/ 	.short	0x0100
        /*01c2*/ 	.byte	0x04
	.zero		1


	//   ....[13]....
        /*01c4*/ 	.word	0x00000700
        /*01c8*/ 	.word	0x000000ff
        /*01cc*/ 	.word	0x000000f0
        /*01d0*/ 	.short	0x0100
        /*01d2*/ 	.byte	0x04
	.zero		1


	//   ....[14]....
        /*01d4*/ 	.word	0x00000710
        /*01d8*/ 	.word	0x000000ff
        /*01dc*/ 	.word	0x00000038
        /*01e0*/ 	.short	0x0100
        /*01e2*/ 	.byte	0x04
	.zero		1


	//   ....[15]....
        /*01e4*/ 	.word	0x00000720
        /*01e8*/ 	.word	0x000000ff
        /*01ec*/ 	.word	0x000000f8
        /*01f0*/ 	.short	0x0100
        /*01f2*/ 	.byte	0x04
	.zero		1


	//   ....[16]....
        /*01f4*/ 	.word	0x00000730
        /*01f8*/ 	.word	0x000000ff
        /*01fc*/ 	.word	0x00000040
        /*0200*/ 	.short	0x0100
        /*0202*/ 	.byte	0x04
	.zero		1


	//   ....[17]....
        /*0204*/ 	.word	0x00000740
        /*0208*/ 	.word	0x000000ff
        /*020c*/ 	.word	0x00000100
        /*0210*/ 	.short	0x0100
        /*0212*/ 	.byte	0x04
	.zero		1


	//   ....[18]....
        /*0214*/ 	.word	0x00000750
        /*0218*/ 	.word	0x000000ff
        /*021c*/ 	.word	0x00000048
        /*0220*/ 	.short	0x0100
        /*0222*/ 	.byte	0x04
	.zero		1


	//   ....[19]....
        /*0224*/ 	.word	0x00000760
        /*0228*/ 	.word	0x000000ff
        /*022c*/ 	.word	0x00000108
        /*0230*/ 	.short	0x0100
        /*0232*/ 	.byte	0x04
	.zero		1


	//   ....[20]....
        /*0234*/ 	.word	0x00000770
        /*0238*/ 	.word	0x000000ff
        /*023c*/ 	.word	0x00000050
        /*0240*/ 	.short	0x0100
        /*0242*/ 	.byte	0x04
	.zero		1


	//   ....[21]....
        /*0244*/ 	.word	0x00000780
        /*0248*/ 	.word	0x000000ff
        /*024c*/ 	.word	0x00000110
        /*0250*/ 	.short	0x0100
        /*0252*/ 	.byte	0x04
	.zero		1


	//   ....[22]....
        /*0254*/ 	.word	0x00000790
        /*0258*/ 	.word	0x000000ff
        /*025c*/ 	.word	0x00000058
        /*0260*/ 	.short	0x0100
        /*0262*/ 	.byte	0x04
	.zero		1


	//   ....[23]....
        /*0264*/ 	.word	0x000007a0
        /*0268*/ 	.word	0x000000ff
        /*026c*/ 	.word	0x00000118
        /*0270*/ 	.short	0x0100
        /*0272*/ 	.byte	0x04
	.zero		1


	//   ....[24]....
        /*0274*/ 	.word	0x000007b0
        /*0278*/ 	.word	0x000000ff
        /*027c*/ 	.word	0x00000060
        /*0280*/ 	.short	0x0100
        /*0282*/ 	.byte	0x04
	.zero		1


	//   ....[25]....
        /*0284*/ 	.word	0x000007c0
        /*0288*/ 	.word	0x000000ff
        /*028c*/ 	.word	0x00000120
        /*0290*/ 	.short	0x0100
        /*0292*/ 	.byte	0x04
	.zero		1


	//   ....[26]....
        /*0294*/ 	.word	0x000007d0
        /*0298*/ 	.word	0x000000ff
        /*029c*/ 	.word	0x00000068
        /*02a0*/ 	.short	0x0100
        /*02a2*/ 	.byte	0x04
	.zero		1


	//   ....[27]....
        /*02a4*/ 	.word	0x000007e0
        /*02a8*/ 	.word	0x000000ff
        /*02ac*/ 	.word	0x00000128
        /*02b0*/ 	.short	0x0100
        /*02b2*/ 	.byte	0x04
	.zero		1


	//   ....[28]....
        /*02b4*/ 	.word	0x000007f0
        /*02b8*/ 	.word	0x000000ff
        /*02bc*/ 	.word	0x00000070
        /*02c0*/ 	.short	0x0100
        /*02c2*/ 	.byte	0x04
	.zero		1


	//   ....[29]....
        /*02c4*/ 	.word	0x00000800
        /*02c8*/ 	.word	0x000000ff
        /*02cc*/ 	.word	0x00000130
        /*02d0*/ 	.short	0x0100
        /*02d2*/ 	.byte	0x04
	.zero		1


	//   ....[30]....
        /*02d4*/ 	.word	0x00000810
        /*02d8*/ 	.word	0x000000ff
        /*02dc*/ 	.word	0x00000078
        /*02e0*/ 	.short	0x0100
        /*02e2*/ 	.byte	0x04
	.zero		1


	//   ....[31]....
        /*02e4*/ 	.word	0x00000820
        /*02e8*/ 	.word	0x000000ff
        /*02ec*/ 	.word	0x00000138
        /*02f0*/ 	.short	0x0100
        /*02f2*/ 	.byte	0x04
	.zero		1


	//   ....[32]....
        /*02f4*/ 	.word	0x00000830
        /*02f8*/ 	.word	0x000000ff
        /*02fc*/ 	.word	0x00000080
        /*0300*/ 	.short	0x0100
        /*0302*/ 	.byte	0x04
	.zero		1


	//   ....[33]....
        /*0304*/ 	.word	0x00000840
        /*0308*/ 	.word	0x000000ff
        /*030c*/ 	.word	0x00000140
        /*0310*/ 	.short	0x0100
        /*0312*/ 	.byte	0x04
	.zero		1


	//   ....[34]....
        /*0314*/ 	.word	0x00000850
        /*0318*/ 	.word	0x000000ff
        /*031c*/ 	.word	0x00000088
        /*0320*/ 	.short	0x0100
        /*0322*/ 	.byte	0x04
	.zero		1


	//   ....[35]....
        /*0324*/ 	.word	0x00000860
        /*0328*/ 	.word	0x000000ff
        /*032c*/ 	.word	0x00000148
        /*0330*/ 	.short	0x0100
        /*0332*/ 	.byte	0x04
	.zero		1


	//   ....[36]....
        /*0334*/ 	.word	0x00000870
        /*0338*/ 	.word	0x000000ff
        /*033c*/ 	.word	0x00000090
        /*0340*/ 	.short	0x0100
        /*0342*/ 	.byte	0x04
	.zero		1


	//   ....[37]....
        /*0344*/ 	.word	0x00000880
        /*0348*/ 	.word	0x000000ff
        /*034c*/ 	.word	0x00000150
        /*0350*/ 	.short	0x0100
        /*0352*/ 	.byte	0x04
	.zero		1


	//   ....[38]....
        /*0354*/ 	.word	0x00000890
        /*0358*/ 	.word	0x000000ff
        /*035c*/ 	.word	0x00000098
        /*0360*/ 	.short	0x0100
        /*0362*/ 	.byte	0x04
	.zero		1


	//   ....[39]....
        /*0364*/ 	.word	0x000008a0
        /*0368*/ 	.word	0x000000ff
        /*036c*/ 	.word	0x00000158
        /*0370*/ 	.short	0x0100
        /*0372*/ 	.byte	0x04
	.zero		1


	//   ....[40]....
        /*0374*/ 	.word	0x000008b0
        /*0378*/ 	.word	0x000000ff
        /*037c*/ 	.word	0x000000a0
        /*0380*/ 	.short	0x0100
        /*0382*/ 	.byte	0x04
	.zero		1


	//   ....[41]....
        /*0384*/ 	.word	0x000008c0
        /*0388*/ 	.word	0x000000ff
        /*038c*/ 	.word	0x00000160
        /*0390*/ 	.short	0x0100
        /*0392*/ 	.byte	0x04
	.zero		1


	//   ....[42]....
        /*0394*/ 	.word	0x000008d0
        /*0398*/ 	.word	0x000000ff
        /*039c*/ 	.word	0x000000a8
        /*03a0*/ 	.short	0x0100
        /*03a2*/ 	.byte	0x04
	.zero		1


	//   ....[43]....
        /*03a4*/ 	.word	0x000008e0
        /*03a8*/ 	.word	0x000000ff
        /*03ac*/ 	.word	0x00000168
        /*03b0*/ 	.short	0x0100
        /*03b2*/ 	.byte	0x04
	.zero		1


	//   ....[44]....
        /*03b4*/ 	.word	0x000008f0
        /*03b8*/ 	.word	0x000000ff
        /*03bc*/ 	.word	0x000000b0
        /*03c0*/ 	.short	0x0100
        /*03c2*/ 	.byte	0x04
	.zero		1


	//   ....[45]....
        /*03c4*/ 	.word	0x00000900
        /*03c8*/ 	.word	0x000000ff
        /*03cc*/ 	.word	0x00000170
        /*03d0*/ 	.short	0x0100
        /*03d2*/ 	.byte	0x04
	.zero		1


	//   ....[46]....
        /*03d4*/ 	.word	0x00000910
        /*03d8*/ 	.word	0x000000ff
        /*03dc*/ 	.word	0x000000b8
        /*03e0*/ 	.short	0x0100
        /*03e2*/ 	.byte	0x04
	.zero		1


	//   ....[47]....
        /*03e4*/ 	.word	0x00000920
        /*03e8*/ 	.word	0x000000ff
        /*03ec*/ 	.word	0x00000178
        /*03f0*/ 	.short	0x0100
        /*03f2*/ 	.byte	0x04
	.zero		1


	//   ....[48]....
        /*03f4*/ 	.word	0x00000a60
        /*03f8*/ 	.word	0x000000ff
        /*03fc*/ 	.word	0x00000180
        /*0400*/ 	.short	0x0100
        /*0402*/ 	.byte	0x04
	.zero		1


	//   ....[49]....
        /*0404*/ 	.word	0x00000a70
        /*0408*/ 	.word	0x000000ff
        /*040c*/ 	.word	0x00000190
        /*0410*/ 	.short	0x0100
        /*0412*/ 	.byte	0x04
	.zero		1


	//   ....[50]....
        /*0414*/ 	.word	0x00000a80
        /*0418*/ 	.word	0x000000ff
        /*041c*/ 	.word	0x00000188
        /*0420*/ 	.short	0x0100
        /*0422*/ 	.byte	0x04
	.zero		1


	//   ....[51]....
        /*0424*/ 	.word	0x00000a90
        /*0428*/ 	.word	0x000000ff
        /*042c*/ 	.word	0x00000198
        /*0430*/ 	.short	0x0100
        /*0432*/ 	.byte	0x04
	.zero		1


	//   ....[52]....
        /*0434*/ 	.word	0x00000b80
        /*0438*/ 	.word	0x000000ff
        /*043c*/ 	.word	0x000001a0
        /*0440*/ 	.short	0x0100
        /*0442*/ 	.byte	0x06
	.zero		1


	//   ....[53]....
        /*0444*/ 	.word	0x00000b90
        /*0448*/ 	.word	0x000000ff
        /*044c*/ 	.word	0x000001a8
        /*0450*/ 	.short	0x0100
        /*0452*/ 	.byte	0x06
	.zero		1


	//   ....[54]....
        /*0454*/ 	.word	0x00000cd0
        /*0458*/ 	.word	0x000000ff
        /*045c*/ 	.word	0x000001b0
        /*0460*/ 	.short	0x0100
        /*0462*/ 	.byte	0x06
	.zero		1


	//   ....[55]....
        /*0464*/ 	.word	0x00000ce0
        /*0468*/ 	.word	0x000000ff
        /*046c*/ 	.word	0x000001c0
        /*0470*/ 	.short	0x0100
        /*0472*/ 	.byte	0x06
	.zero		1


	//   ....[56]....
        /*0474*/ 	.word	0x00000cf0
        /*0478*/ 	.word	0x000000ff
        /*047c*/ 	.word	0x000001b8
        /*0480*/ 	.short	0x0100
        /*0482*/ 	.byte	0x06
	.zero		1


	//   ....[57]....
        /*0484*/ 	.word	0x00000d00
        /*0488*/ 	.word	0x000000ff
        /*048c*/ 	.word	0x000001c8
        /*0490*/ 	.short	0x0100
        /*0492*/ 	.byte	0x06
	.zero		1


	//   ....[58]....
        /*0494*/ 	.word	0x00000e30
        /*0498*/ 	.word	0x000000ff
        /*049c*/ 	.word	0x000001d0
        /*04a0*/ 	.short	0x0100
        /*04a2*/ 	.byte	0x04
	.zero		1


	//   ....[59]....
        /*04a4*/ 	.word	0x00000e40
        /*04a8*/ 	.word	0x000000ff
        /*04ac*/ 	.word	0x000001f0
        /*04b0*/ 	.short	0x0100
        /*04b2*/ 	.byte	0x04
	.zero		1


	//   ....[60]....
        /*04b4*/ 	.word	0x00000e50
        /*04b8*/ 	.word	0x000000ff
        /*04bc*/ 	.word	0x000001d8
        /*04c0*/ 	.short	0x0100
        /*04c2*/ 	.byte	0x04
	.zero		1


	//   ....[61]....
        /*04c4*/ 	.word	0x00000e60
        /*04c8*/ 	.word	0x000000ff
        /*04cc*/ 	.word	0x000001f8
        /*04d0*/ 	.short	0x0100
        /*04d2*/ 	.byte	0x04
	.zero		1


	//   ....[62]....
        /*04d4*/ 	.word	0x00000e70
        /*04d8*/ 	.word	0x000000ff
        /*04dc*/ 	.word	0x000001e0
        /*04e0*/ 	.short	0x0100
        /*04e2*/ 	.byte	0x04
	.zero		1


	//   ....[63]....
        /*04e4*/ 	.word	0x00000e80
        /*04e8*/ 	.word	0x000000ff
        /*04ec*/ 	.word	0x00000200
        /*04f0*/ 	.short	0x0100
        /*04f2*/ 	.byte	0x04
	.zero		1


	//   ....[64]....
        /*04f4*/ 	.word	0x00000e90
        /*04f8*/ 	.word	0x000000ff
        /*04fc*/ 	.word	0x000001e8
        /*0500*/ 	.short	0x0100
        /*0502*/ 	.byte	0x04
	.zero		1


	//   ....[65]....
        /*0504*/ 	.word	0x00000ea0
        /*0508*/ 	.word	0x000000ff
        /*050c*/ 	.word	0x00000208
        /*0510*/ 	.short	0x0100
        /*0512*/ 	.byte	0x04
	.zero		1


	//   ....[66]....
        /*0514*/ 	.word	0x00000f90
        /*0518*/ 	.word	0x000000ff
        /*051c*/ 	.word	0x00000210
        /*0520*/ 	.short	0x0100
        /*0522*/ 	.byte	0x04
	.zero		1


	//   ....[67]....
        /*0524*/ 	.word	0x00000fa0
        /*0528*/ 	.word	0x000000ff
        /*052c*/ 	.word	0x00000220
        /*0530*/ 	.short	0x0100
        /*0532*/ 	.byte	0x04
	.zero		1


	//   ....[68]....
        /*0534*/ 	.word	0x00000fb0
        /*0538*/ 	.word	0x000000ff
        /*053c*/ 	.word	0x00000218
        /*0540*/ 	.short	0x0100
        /*0542*/ 	.byte	0x04
	.zero		1


	//   ....[69]....
        /*0544*/ 	.word	0x00000fc0
        /*0548*/ 	.word	0x000000ff
        /*054c*/ 	.word	0x00000228
        /*0550*/ 	.short	0x0100
        /*0552*/ 	.byte	0x04
	.zero		1


	//   ....[70]....
        /*0554*/ 	.word	0x00001b70
        /*0558*/ 	.word	0x00000003
        /*055c*/ 	.word	0x00000220
        /*0560*/ 	.short	0x010a
        /*0562*/ 	.byte	0xff
	.zero		1


	//   ....[71]....
        /*0564*/ 	.word	0x00001ba0
        /*0568*/ 	.word	0x00000003
        /*056c*/ 	.word	0x00000210
        /*0570*/ 	.short	0x0101
        /*0572*/ 	.byte	0xff
	.zero		1


	//   ....[72]....
        /*0574*/ 	.word	0x00001c70
        /*0578*/ 	.word	0x000000ff
        /*057c*/ 	.word	0x000000c0
        /*0580*/ 	.short	0x010a
        /*0582*/ 	.byte	0x04
	.zero		1


	//   ....[73]....
        /*0584*/ 	.word	0x00001cf0
        /*0588*/ 	.word	0x000000ff
        /*058c*/ 	.word	0x000000c0
        /*0590*/ 	.short	0x010a
        /*0592*/ 	.byte	0x21
	.zero		1


	//   ....[74]....
        /*0594*/ 	.word	0x00001e90
        /*0598*/ 	.word	0x000000ff
        /*059c*/ 	.word	0x000000c0
        /*05a0*/ 	.short	0x010a
        /*05a2*/ 	.byte	0x08
	.zero		1


	//   ....[75]....
        /*05a4*/ 	.word	0x00001fa0
        /*05a8*/ 	.word	0x000000ff
        /*05ac*/ 	.word	0x000001a8
        /*05b0*/ 	.short	0x0101
        /*05b2*/ 	.byte	0x06
	.zero		1


	//   ....[76]....
        /*05b4*/ 	.word	0x00001fc0
        /*05b8*/ 	.word	0x000000ff
        /*05bc*/ 	.word	0x000000c0
        /*05c0*/ 	.short	0x010a
        /*05c2*/ 	.byte	0x04
	.zero		1


	//   ....[77]....
        /*05c4*/ 	.word	0x00002040
        /*05c8*/ 	.word	0x000000ff
        /*05cc*/ 	.word	0x000000c0
        /*05d0*/ 	.short	0x010a
        /*05d2*/ 	.byte	0x11
	.zero		1


	//   ....[78]....
        /*05d4*/ 	.word	0x000021e0
        /*05d8*/ 	.word	0x000000ff
        /*05dc*/ 	.word	0x000000c0
        /*05e0*/ 	.short	0x010a
        /*05e2*/ 	.byte	0x07
	.zero		1


	//   ....[79]....
        /*05e4*/ 	.word	0x00002320
        /*05e8*/ 	.word	0x00000003
        /*05ec*/ 	.word	0x000001b0
        /*05f0*/ 	.short	0x010a
        /*05f2*/ 	.byte	0xff
	.zero		1


	//   ....[80]....
        /*05f4*/ 	.word	0x00002470
        /*05f8*/ 	.word	0x00000000
        /*05fc*/ 	.word	0x00000000
        /*0600*/ 	.short	0x0101
        /*0602*/ 	.byte	0xff
	.zero		1


	//   ....[81]....
        /*0604*/ 	.word	0x00002a20
        /*0608*/ 	.word	0x000000ff
        /*060c*/ 	.word	0x00000000
        /*0610*/ 	.short	0x010a
        /*0612*/ 	.byte	0x04
	.zero		1


	//   ....[82]....
        /*0614*/ 	.word	0x00002ab0
        /*0618*/ 	.word	0x000000ff
        /*061c*/ 	.word	0x00000000
        /*0620*/ 	.short	0x010a
        /*0622*/ 	.byte	0x05
	.zero		1


	//   ....[83]....
        /*0624*/ 	.word	0x00002b40
        /*0628*/ 	.word	0x000000ff
        /*062c*/ 	.word	0x00000000
        /*0630*/ 	.short	0x010a
        /*0632*/ 	.byte	0x05
	.zero		1


	//   ....[84]....
        /*0634*/ 	.word	0x00002bd0
        /*0638*/ 	.word	0x000000ff
        /*063c*/ 	.word	0x00000000
        /*0640*/ 	.short	0x010a
        /*0642*/ 	.byte	0x05
	.zero		1


	//   ....[85]....
        /*0644*/ 	.word	0x00002c60
        /*0648*/ 	.word	0x000000ff
        /*064c*/ 	.word	0x00000000
        /*0650*/ 	.short	0x010a
        /*0652*/ 	.byte	0x05
	.zero		1


	//   ....[86]....
        /*0654*/ 	.word	0x00002cf0
        /*0658*/ 	.word	0x000000ff
        /*065c*/ 	.word	0x00000000
        /*0660*/ 	.short	0x010a
        /*0662*/ 	.byte	0x05
	.zero		1


	//   ....[87]....
        /*0664*/ 	.word	0x00002d80
        /*0668*/ 	.word	0x000000ff
        /*066c*/ 	.word	0x00000000
        /*0670*/ 	.short	0x010a
        /*0672*/ 	.byte	0x05
	.zero		1


	//   ....[88]....
        /*0674*/ 	.word	0x00002e10
        /*0678*/ 	.word	0x000000ff
        /*067c*/ 	.word	0x00000000
        /*0680*/ 	.short	0x010a
        /*0682*/ 	.byte	0x05
	.zero		1


	//   ....[89]....
        /*0684*/ 	.word	0x00002ea0
        /*0688*/ 	.word	0x000000ff
        /*068c*/ 	.word	0x00000000
        /*0690*/ 	.short	0x010a
        /*0692*/ 	.byte	0x05
	.zero		1


	//   ....[90]....
        /*0694*/ 	.word	0x00002f30
        /*0698*/ 	.word	0x000000ff
        /*069c*/ 	.word	0x00000000
        /*06a0*/ 	.short	0x010a
        /*06a2*/ 	.byte	0x05
	.zero		1


	//   ....[91]....
        /*06a4*/ 	.word	0x00002fc0
        /*06a8*/ 	.word	0x000000ff
        /*06ac*/ 	.word	0x00000000
        /*06b0*/ 	.short	0x010a
        /*06b2*/ 	.byte	0x05
	.zero		1


	//   ....[92]....
        /*06b4*/ 	.word	0x00003050
        /*06b8*/ 	.word	0x000000ff
        /*06bc*/ 	.word	0x00000000
        /*06c0*/ 	.short	0x010a
        /*06c2*/ 	.byte	0x05
	.zero		1


	//   ....[93]....
        /*06c4*/ 	.word	0x000030e0
        /*06c8*/ 	.word	0x000000ff
        /*06cc*/ 	.word	0x00000000
        /*06d0*/ 	.short	0x010a
        /*06d2*/ 	.byte	0x05
	.zero		1


	//   ....[94]....
        /*06d4*/ 	.word	0x00003170
        /*06d8*/ 	.word	0x000000ff
        /*06dc*/ 	.word	0x00000000
        /*06e0*/ 	.short	0x010a
        /*06e2*/ 	.byte	0x05
	.zero		1


	//   ....[95]....
        /*06e4*/ 	.word	0x00003200
        /*06e8*/ 	.word	0x000000ff
        /*06ec*/ 	.word	0x00000000
        /*06f0*/ 	.short	0x010a
        /*06f2*/ 	.byte	0x05
	.zero		1


	//   ....[96]....
        /*06f4*/ 	.word	0x00003290
        /*06f8*/ 	.word	0x000000ff
        /*06fc*/ 	.word	0x00000000
        /*0700*/ 	.short	0x010a
        /*0702*/ 	.byte	0x05
	.zero		1


	//   ....[97]....
        /*0704*/ 	.word	0x00003320
        /*0708*/ 	.word	0x000000ff
        /*070c*/ 	.word	0x00000000
        /*0710*/ 	.short	0x010a
        /*0712*/ 	.byte	0x05
	.zero		1


	//   ....[98]....
        /*0714*/ 	.word	0x000033b0
        /*0718*/ 	.word	0x000000ff
        /*071c*/ 	.word	0x00000000
        /*0720*/ 	.short	0x010a
        /*0722*/ 	.byte	0x05
	.zero		1


	//   ....[99]....
        /*0724*/ 	.word	0x00003440
        /*0728*/ 	.word	0x000000ff
        /*072c*/ 	.word	0x00000000
        /*0730*/ 	.short	0x010a
        /*0732*/ 	.byte	0x05
	.zero		1


	//   ....[100]....
        /*0734*/ 	.word	0x000034d0
        /*0738*/ 	.word	0x000000ff
        /*073c*/ 	.word	0x00000000
        /*0740*/ 	.short	0x010a
        /*0742*/ 	.byte	0x05
	.zero		1


	//   ....[101]....
        /*0744*/ 	.word	0x00003560
        /*0748*/ 	.word	0x000000ff
        /*074c*/ 	.word	0x00000000
        /*0750*/ 	.short	0x010a
        /*0752*/ 	.byte	0x05
	.zero		1


	//   ....[102]....
        /*0754*/ 	.word	0x000035f0
        /*0758*/ 	.word	0x000000ff
        /*075c*/ 	.word	0x00000000
        /*0760*/ 	.short	0x010a
        /*0762*/ 	.byte	0x05
	.zero		1


	//   ....[103]....
        /*0764*/ 	.word	0x00003680
        /*0768*/ 	.word	0x000000ff
        /*076c*/ 	.word	0x00000000
        /*0770*/ 	.short	0x010a
        /*0772*/ 	.byte	0x05
	.zero		1


	//   ....[104]....
        /*0774*/ 	.word	0x00003720
        /*0778*/ 	.word	0x00000000
        /*077c*/ 	.word	0x00000000
        /*0780*/ 	.short	0x010a
        /*0782*/ 	.byte	0xff
	.zero		1


	//   ....[105]....
        /*0784*/ 	.word	0x00003840
        /*0788*/ 	.word	0x00000002
        /*078c*/ 	.word	0x00000210
        /*0790*/ 	.short	0x010a
        /*0792*/ 	.byte	0xff
	.zero		1


	//   ....[106]....
        /*0794*/ 	.word	0x000038a0
        /*0798*/ 	.word	0x00000004
        /*079c*/ 	.word	0x00000000
        /*07a0*/ 	.short	0x0101
        /*07a2*/ 	.byte	0xff
	.zero		1


	//   ....[107]....
        /*07a4*/ 	.word	0x000038c0
        /*07a8*/ 	.word	0x000000ff
        /*07ac*/ 	.word	0x000001c0
        /*07b0*/ 	.short	0x010a
        /*07b2*/ 	.byte	0x04
	.zero		1


	//   ....[108]....
        /*07b4*/ 	.word	0x000039e0
        /*07b8*/ 	.word	0x00000002
        /*07bc*/ 	.word	0x000001b0
        /*07c0*/ 	.short	0x010a
        /*07c2*/ 	.byte	0xff
	.zero		1


	//   ....[109]....
        /*07c4*/ 	.word	0x00003af0
        /*07c8*/ 	.word	0x00000002
        /*07cc*/ 	.word	0x00000000
        /*07d0*/ 	.short	0x0101
        /*07d2*/ 	.byte	0xff
	.zero		1


	//   ....[110]....
        /*07d4*/ 	.word	0x00003b80
        /*07d8*/ 	.word	0x000000ff
        /*07dc*/ 	.word	0x000001c0
        /*07e0*/ 	.short	0x0106
        /*07e2*/ 	.byte	0x04
	.zero		1


	//   ....[111]....
        /*07e4*/ 	.word	0x00003ba0
        /*07e8*/ 	.word	0x000000ff
        /*07ec*/ 	.word	0x000001c0
        /*07f0*/ 	.short	0x010a
        /*07f2*/ 	.byte	0x04
	.zero		1


	//   ....[112]....
        /*07f4*/ 	.word	0x00003c30
        /*07f8*/ 	.word	0x000000ff
        /*07fc*/ 	.word	0x000001c0
        /*0800*/ 	.short	0x0106
        /*0802*/ 	.byte	0x07
	.zero		1


	//   ....[113]....
        /*0804*/ 	.word	0x00003c70
        /*0808*/ 	.word	0x00000000
        /*080c*/ 	.word	0x000001c0
        /*0810*/ 	.short	0x010a
        /*0812*/ 	.byte	0xff
	.zero		1


	//   ....[114]....
        /*0814*/ 	.word	0x00004160
        /*0818*/ 	.word	0x00000000
        /*081c*/ 	.word	0x000001b0
        /*0820*/ 	.short	0x010a
        /*0822*/ 	.byte	0xff
	.zero		1


	//   ....[115]....
        /*0824*/ 	.word	0x00004260
        /*0828*/ 	.word	0x00000003
        /*082c*/ 	.word	0x00000000
        /*0830*/ 	.short	0x0101
        /*0832*/ 	.byte	0xff
	.zero		1


	//   ....[116]....
        /*0834*/ 	.word	0x00004270
        /*0838*/ 	.word	0x000000ff
        /*083c*/ 	.word	0x00000000
        /*0840*/ 	.short	0x010a
        /*0842*/ 	.byte	0x04
	.zero		1


	//   ....[117]....
        /*0844*/ 	.word	0x00004290
        /*0848*/ 	.word	0x000000ff
        /*084c*/ 	.word	0x000001f0
        /*0850*/ 	.short	0x010a
        /*0852*/ 	.byte	0x12
	.zero		1


	//   ....[118]....
        /*0854*/ 	.word	0x00004370
        /*0858*/ 	.word	0x000000ff
        /*085c*/ 	.word	0x00000000
        /*0860*/ 	.short	0x010a
        /*0862*/ 	.byte	0x06
	.zero		1


	//   ....[119]....
        /*0864*/ 	.word	0x00004470
        /*0868*/ 	.word	0x000000ff
        /*086c*/ 	.word	0x00000000
        /*0870*/ 	.short	0x010a
        /*0872*/ 	.byte	0x04
	.zero		1


	//   ....[120]....
        /*0874*/ 	.word	0x00004650
        /*0878*/ 	.word	0x000000ff
        /*087c*/ 	.word	0x00000000
        /*0880*/ 	.short	0x010a
        /*0882*/ 	.byte	0x04
	.zero		1


	//   ....[121]....
        /*0884*/ 	.word	0x000046e0
        /*0888*/ 	.word	0x000000ff
        /*088c*/ 	.word	0x00000000
        /*0890*/ 	.short	0x010a
        /*0892*/ 	.byte	0x05
	.zero		1


	//   ....[122]....
        /*0894*/ 	.word	0x00004770
        /*0898*/ 	.word	0x000000ff
        /*089c*/ 	.word	0x00000000
        /*08a0*/ 	.short	0x010a
        /*08a2*/ 	.byte	0x05
	.zero		1


	//   ....[123]....
        /*08a4*/ 	.word	0x00004800
        /*08a8*/ 	.word	0x000000ff
        /*08ac*/ 	.word	0x00000000
        /*08b0*/ 	.short	0x010a
        /*08b2*/ 	.byte	0x04
	.zero		1


	//   ....[124]....
        /*08b4*/ 	.word	0x00004cb0
        /*08b8*/ 	.word	0x0000000c
        /*08bc*/ 	.word	0x000001b0
        /*08c0*/ 	.short	0x010a
        /*08c2*/ 	.byte	0xff
	.zero		1


	//   ....[125]....
        /*08c4*/ 	.word	0x00004e20
        /*08c8*/ 	.word	0x00000000
        /*08cc*/ 	.word	0x00000000
        /*08d0*/ 	.short	0x0101
        /*08d2*/ 	.byte	0xff
	.zero		1


	//   ....[126]....
        /*08d4*/ 	.word	0x000052b0
        /*08d8*/ 	.word	0x000000ff
        /*08dc*/ 	.word	0x000001a8
        /*08e0*/ 	.short	0x010a
        /*08e2*/ 	.byte	0x15
	.zero		1


	//   ....[127]....
        /*08e4*/ 	.word	0x00005430
        /*08e8*/ 	.word	0x000000ff
        /*08ec*/ 	.word	0x00000190
        /*08f0*/ 	.short	0x010a
        /*08f2*/ 	.byte	0x15
	.zero		1


	//   ....[128]....
        /*08f4*/ 	.word	0x000055b0
        /*08f8*/ 	.word	0x000000ff
        /*08fc*/ 	.word	0x00000180
        /*0900*/ 	.short	0x010b
        /*0902*/ 	.byte	0x15
	.zero		1


	//   ....[129]....
        /*0904*/ 	.word	0x000055c0
        /*0908*/ 	.word	0x000000ff
        /*090c*/ 	.word	0x00000000
        /*0910*/ 	.short	0x0101
        /*0912*/ 	.byte	0x06
	.zero		1


	//   ....[130]....
        /*0914*/ 	.word	0x000055d0
        /*0918*/ 	.word	0x000000ff
        /*091c*/ 	.word	0x00000198
        /*0920*/ 	.short	0x010a
        /*0922*/ 	.byte	0x15
	.zero		1


	//   ....[131]....
        /*0924*/ 	.word	0x000057c0
        /*0928*/ 	.word	0x000000ff
        /*092c*/ 	.word	0x00000188
        /*0930*/ 	.short	0x010b
        /*0932*/ 	.byte	0x15
	.zero		1


	//   ....[132]....
        /*0934*/ 	.word	0x000057d0
        /*0938*/ 	.word	0x000000ff
        /*093c*/ 	.word	0x00000000
        /*0940*/ 	.short	0x0101
        /*0942*/ 	.byte	0x21
	.zero		1


	//   ....[133]....
        /*0944*/ 	.word	0x00005800
        /*0948*/ 	.word	0x000000ff
        /*094c*/ 	.word	0x00000190
        /*0950*/ 	.short	0x010a
        /*0952*/ 	.byte	0x15
	.zero		1


	//   ....[134]....
        /*0954*/ 	.word	0x00005840
        /*0958*/ 	.word	0x00000000
        /*095c*/ 	.word	0x00000198
        /*0960*/ 	.short	0x010a
        /*0962*/ 	.byte	0xff
	.zero		1


	//   ....[135]....
        /*0964*/ 	.word	0x00005b40
        /*0968*/ 	.word	0x00000003
        /*096c*/ 	.word	0x000001b0
        /*0970*/ 	.short	0x010a
        /*0972*/ 	.byte	0xff
	.zero		1


	//   ....[136]....
        /*0974*/ 	.word	0x00005cc0
        /*0978*/ 	.word	0x00000000
        /*097c*/ 	.word	0x00000000
        /*0980*/ 	.short	0x0101
        /*0982*/ 	.byte	0xff
	.zero		1


	//   ....[137]....
        /*0984*/ 	.word	0x00006810
        /*0988*/ 	.word	0x00000003
        /*098c*/ 	.word	0x00000180
        /*0990*/ 	.short	0x010a
        /*0992*/ 	.byte	0xff
	.zero		1


	//   ....[138]....
        /*0994*/ 	.word	0x00006850
        /*0998*/ 	.word	0x0000004e
        /*099c*/ 	.word	0x000001d0
        /*09a0*/ 	.short	0x010a
        /*09a2*/ 	.byte	0xff
	.zero		1


	//   ....[139]....
        /*09a4*/ 	.word	0x00006990
        /*09a8*/ 	.word	0x00000003
        /*09ac*/ 	.word	0x00000180
        /*09b0*/ 	.short	0x010a
        /*09b2*/ 	.byte	0xff
	.zero		1


	//   ....[140]....
        /*09b4*/ 	.word	0x00006af0
        /*09b8*/ 	.word	0x00000000
        /*09bc*/ 	.word	0x00000000
        /*09c0*/ 	.short	0x0101
        /*09c2*/ 	.byte	0xff
	.zero		1


	//   ....[141]....
        /*09c4*/ 	.word	0x00006b50
        /*09c8*/ 	.word	0x0000004e
        /*09cc*/ 	.word	0x000001d0
        /*09d0*/ 	.short	0x010a
        /*09d2*/ 	.byte	0xff
	.zero		1


	//   ....[142]....
        /*09d4*/ 	.word	0x00007ee0
        /*09d8*/ 	.word	0x0000006f
        /*09dc*/ 	.word	0x00000180
        /*09e0*/ 	.short	0x010a
        /*09e2*/ 	.byte	0xff
	.zero		1


	//   ....[143]....
        /*09e4*/ 	.word	0x00007fb0
        /*09e8*/ 	.word	0x0000006f
        /*09ec*/ 	.word	0x00000180
        /*09f0*/ 	.short	0x010a
        /*09f2*/ 	.byte	0xff
	.zero		1


	//   ....[144]....
        /*09f4*/ 	.word	0x00008110
        /*09f8*/ 	.word	0x00000000
        /*09fc*/ 	.word	0x00000000
        /*0a00*/ 	.short	0x0101
        /*0a02*/ 	.byte	0xff
	.zero		1


	//   ....[145]....
        /*0a04*/ 	.word	0x00008470
        /*0a08*/ 	.word	0x000000ff
        /*0a0c*/ 	.word	0x00000000
        /*0a10*/ 	.short	0x0101
        /*0a12*/ 	.byte	0x04
	.zero		1


	//   ....[146]....
        /*0a14*/ 	.word	0x00009690
        /*0a18*/ 	.word	0x00000003
        /*0a1c*/ 	.word	0x00000220
        /*0a20*/ 	.short	0x010a
        /*0a22*/ 	.byte	0xff
	.zero		1


	//   ....[147]....
        /*0a24*/ 	.word	0x000096f0
        /*0a28*/ 	.word	0x00000000
        /*0a2c*/ 	.word	0x000000c0
        /*0a30*/ 	.short	0x010a
        /*0a32*/ 	.byte	0xff
	.zero		1


	//   ....[148]....
        /*0a34*/ 	.word	0x00009750
        /*0a38*/ 	.word	0x00000000
        /*0a3c*/ 	.word	0x000000c0
        /*0a40*/ 	.short	0x010a
        /*0a42*/ 	.byte	0xff
	.zero		1


	//   ....[149]....
        /*0a44*/ 	.word	0x000097a0
        /*0a48*/ 	.word	0x00000003
        /*0a4c*/ 	.word	0x000001b0
        /*0a50*/ 	.short	0x010a
        /*0a52*/ 	.byte	0xff
	.zero		1


	//   ....[150]....
        /*0a54*/ 	.word	0x00009800
        /*0a58*/ 	.word	0x00000000
        /*0a5c*/ 	.word	0x00000000
        /*0a60*/ 	.short	0x010a
        /*0a62*/ 	.byte	0xff
	.zero		1


	//   ....[151]....
        /*0a64*/ 	.word	0x00009860
        /*0a68*/ 	.word	0x00000000
        /*0a6c*/ 	.word	0x00000000
        /*0a70*/ 	.short	0x010a
        /*0a72*/ 	.byte	0xff
	.zero		1


	//   ....[152]....
        /*0a74*/ 	.word	0x000098c0
        /*0a78*/ 	.word	0x00000000
        /*0a7c*/ 	.word	0x00000000
        /*0a80*/ 	.short	0x010a
        /*0a82*/ 	.byte	0xff
	.zero		1


	//   ....[153]....
        /*0a84*/ 	.word	0x00009920
        /*0a88*/ 	.word	0x00000000
        /*0a8c*/ 	.word	0x00000000
        /*0a90*/ 	.short	0x010a
        /*0a92*/ 	.byte	0xff
	.zero		1


	//   ....[154]....
        /*0a94*/ 	.word	0x00009980
        /*0a98*/ 	.word	0x00000000
        /*0a9c*/ 	.word	0x00000000
        /*0aa0*/ 	.short	0x010a
        /*0aa2*/ 	.byte	0xff
	.zero		1


	//   ....[155]....
        /*0aa4*/ 	.word	0x000099e0
        /*0aa8*/ 	.word	0x00000000
        /*0aac*/ 	.word	0x00000000
        /*0ab0*/ 	.short	0x010a
        /*0ab2*/ 	.byte	0xff
	.zero		1


	//   ....[156]....
        /*0ab4*/ 	.word	0x00009a40
        /*0ab8*/ 	.word	0x00000000
        /*0abc*/ 	.word	0x00000000
        /*0ac0*/ 	.short	0x010a
        /*0ac2*/ 	.byte	0xff
	.zero		1


	//   ....[157]....
        /*0ac4*/ 	.word	0x00009aa0
        /*0ac8*/ 	.word	0x00000000
        /*0acc*/ 	.word	0x00000000
        /*0ad0*/ 	.short	0x010a
        /*0ad2*/ 	.byte	0xff
	.zero		1


	//   ....[158]....
        /*0ad4*/ 	.word	0x00009b00
        /*0ad8*/ 	.word	0x00000000
        /*0adc*/ 	.word	0x00000000
        /*0ae0*/ 	.short	0x010a
        /*0ae2*/ 	.byte	0xff
	.zero		1


	//   ....[159]....
        /*0ae4*/ 	.word	0x00009b60
        /*0ae8*/ 	.word	0x00000000
        /*0aec*/ 	.word	0x00000000
        /*0af0*/ 	.short	0x010a
        /*0af2*/ 	.byte	0xff
	.zero		1


	//   ....[160]....
        /*0af4*/ 	.word	0x00009bc0
        /*0af8*/ 	.word	0x00000000
        /*0afc*/ 	.word	0x00000000
        /*0b00*/ 	.short	0x010a
        /*0b02*/ 	.byte	0xff
	.zero		1


	//   ....[161]....
        /*0b04*/ 	.word	0x00009c20
        /*0b08*/ 	.word	0x00000000
        /*0b0c*/ 	.word	0x00000000
        /*0b10*/ 	.short	0x010a
        /*0b12*/ 	.byte	0xff
	.zero		1


	//   ....[162]....
        /*0b14*/ 	.word	0x00009c80
        /*0b18*/ 	.word	0x00000000
        /*0b1c*/ 	.word	0x00000000
        /*0b20*/ 	.short	0x010a
        /*0b22*/ 	.byte	0xff
	.zero		1


	//   ....[163]....
        /*0b24*/ 	.word	0x00009ce0
        /*0b28*/ 	.word	0x00000000
        /*0b2c*/ 	.word	0x00000000
        /*0b30*/ 	.short	0x010a
        /*0b32*/ 	.byte	0xff
	.zero		1


	//   ....[164]....
        /*0b34*/ 	.word	0x00009d40
        /*0b38*/ 	.word	0x00000000
        /*0b3c*/ 	.word	0x00000000
        /*0b40*/ 	.short	0x010a
        /*0b42*/ 	.byte	0xff
	.zero		1


	//   ....[165]....
        /*0b44*/ 	.word	0x00009da0
        /*0b48*/ 	.word	0x00000000
        /*0b4c*/ 	.word	0x00000000
        /*0b50*/ 	.short	0x010a
        /*0b52*/ 	.byte	0xff
	.zero		1


	//   ....[166]....
        /*0b54*/ 	.word	0x00009e00
        /*0b58*/ 	.word	0x00000000
        /*0b5c*/ 	.word	0x00000000
        /*0b60*/ 	.short	0x010a
        /*0b62*/ 	.byte	0xff
	.zero		1


	//   ....[167]....
        /*0b64*/ 	.word	0x00009e60
        /*0b68*/ 	.word	0x00000000
        /*0b6c*/ 	.word	0x00000000
        /*0b70*/ 	.short	0x010a
        /*0b72*/ 	.byte	0xff
	.zero		1


	//   ....[168]....
        /*0b74*/ 	.word	0x00009ec0
        /*0b78*/ 	.word	0x00000000
        /*0b7c*/ 	.word	0x00000000
        /*0b80*/ 	.short	0x010a
        /*0b82*/ 	.byte	0xff
	.zero		1


	//   ....[169]....
        /*0b84*/ 	.word	0x00009f20
        /*0b88*/ 	.word	0x00000000
        /*0b8c*/ 	.word	0x00000000
        /*0b90*/ 	.short	0x010a
        /*0b92*/ 	.byte	0xff
	.zero		1


	//   ....[170]....
        /*0b94*/ 	.word	0x00009f80
        /*0b98*/ 	.word	0x00000000
        /*0b9c*/ 	.word	0x00000000
        /*0ba0*/ 	.short	0x010a
        /*0ba2*/ 	.byte	0xff
	.zero		1


	//   ....[171]....
        /*0ba4*/ 	.word	0x00009fe0
        /*0ba8*/ 	.word	0x00000000
        /*0bac*/ 	.word	0x00000000
        /*0bb0*/ 	.short	0x010a
        /*0bb2*/ 	.byte	0xff
	.zero		1


	//   ....[172]....
        /*0bb4*/ 	.word	0x0000a040
        /*0bb8*/ 	.word	0x00000000
        /*0bbc*/ 	.word	0x00000000
        /*0bc0*/ 	.short	0x010a
        /*0bc2*/ 	.byte	0xff
	.zero		1


	//   ....[173]....
        /*0bc4*/ 	.word	0x0000a090
        /*0bc8*/ 	.word	0x00000002
        /*0bcc*/ 	.word	0x00000210
        /*0bd0*/ 	.short	0x010a
        /*0bd2*/ 	.byte	0xff
	.zero		1


	//   ....[174]....
        /*0bd4*/ 	.word	0x0000a0f0
        /*0bd8*/ 	.word	0x00000002
        /*0bdc*/ 	.word	0x000001c0
        /*0be0*/ 	.short	0x010a
        /*0be2*/ 	.byte	0xff
	.zero		1


	//   ....[175]....
        /*0be4*/ 	.word	0x0000a140
        /*0be8*/ 	.word	0x00000002
        /*0bec*/ 	.word	0x000001b0
        /*0bf0*/ 	.short	0x010a
        /*0bf2*/ 	.byte	0xff
	.zero		1


	//   ....[176]....
        /*0bf4*/ 	.word	0x0000a1a0
        /*0bf8*/ 	.word	0x00000000
        /*0bfc*/ 	.word	0x000001c0
        /*0c00*/ 	.short	0x010a
        /*0c02*/ 	.byte	0xff
	.zero		1


	//   ....[177]....
        /*0c04*/ 	.word	0x0000a1f0
        /*0c08*/ 	.word	0x00000000
        /*0c0c*/ 	.word	0x000001b0
        /*0c10*/ 	.short	0x010a
        /*0c12*/ 	.byte	0xff
	.zero		1


	//   ....[178]....
        /*0c14*/ 	.word	0x0000a250
        /*0c18*/ 	.word	0x00000003
        /*0c1c*/ 	.word	0x000001f0
        /*0c20*/ 	.short	0x010a
        /*0c22*/ 	.byte	0xff
	.zero		1


	//   ....[179]....
        /*0c24*/ 	.word	0x0000a2b0
        /*0c28*/ 	.word	0x00000000
        /*0c2c*/ 	.word	0x00000000
        /*0c30*/ 	.short	0x010a
        /*0c32*/ 	.byte	0xff
	.zero		1


	//   ....[180]....
        /*0c34*/ 	.word	0x0000a310
        /*0c38*/ 	.word	0x00000000
        /*0c3c*/ 	.word	0x00000000
        /*0c40*/ 	.short	0x010a
        /*0c42*/ 	.byte	0xff
	.zero		1


	//   ....[181]....
        /*0c44*/ 	.word	0x0000a370
        /*0c48*/ 	.word	0x00000000
        /*0c4c*/ 	.word	0x00000000
        /*0c50*/ 	.short	0x010a
        /*0c52*/ 	.byte	0xff
	.zero		1


	//   ....[182]....
        /*0c54*/ 	.word	0x0000a3d0
        /*0c58*/ 	.word	0x00000000
        /*0c5c*/ 	.word	0x00000000
        /*0c60*/ 	.short	0x010a
        /*0c62*/ 	.byte	0xff
	.zero		1


	//   ....[183]....
        /*0c64*/ 	.word	0x0000a430
        /*0c68*/ 	.word	0x00000000
        /*0c6c*/ 	.word	0x00000000
        /*0c70*/ 	.short	0x010a
        /*0c72*/ 	.byte	0xff
	.zero		1


	//   ....[184]....
        /*0c74*/ 	.word	0x0000a480
        /*0c78*/ 	.word	0x0000000c
        /*0c7c*/ 	.word	0x000001b0
        /*0c80*/ 	.short	0x010a
        /*0c82*/ 	.byte	0xff
	.zero		1


	//   ....[185]....
        /*0c84*/ 	.word	0x0000a4e0
        /*0c88*/ 	.word	0x00000000
        /*0c8c*/ 	.word	0x000001a8
        /*0c90*/ 	.short	0x010a
        /*0c92*/ 	.byte	0xff
	.zero		1


	//   ....[186]....
        /*0c94*/ 	.word	0x0000a540
        /*0c98*/ 	.word	0x00000000
        /*0c9c*/ 	.word	0x00000190
        /*0ca0*/ 	.short	0x010a
        /*0ca2*/ 	.byte	0xff
	.zero		1


	//   ....[187]....
        /*0ca4*/ 	.word	0x0000a5a0
        /*0ca8*/ 	.word	0x00000000
        /*0cac*/ 	.word	0x00000198
        /*0cb0*/ 	.short	0x010a
        /*0cb2*/ 	.byte	0xff
	.zero		1


	//   ....[188]....
        /*0cb4*/ 	.word	0x0000a600
        /*0cb8*/ 	.word	0x00000000
        /*0cbc*/ 	.word	0x00000190
        /*0cc0*/ 	.short	0x010a
        /*0cc2*/ 	.byte	0xff
	.zero		1


	//   ....[189]....
        /*0cc4*/ 	.word	0x0000a650
        /*0cc8*/ 	.word	0x00000003
        /*0ccc*/ 	.word	0x000001b0
        /*0cd0*/ 	.short	0x010a
        /*0cd2*/ 	.byte	0xff
	.zero		1


	//   ....[190]....
        /*0cd4*/ 	.word	0x0000a6a0
        /*0cd8*/ 	.word	0x00000003
        /*0cdc*/ 	.word	0x00000180
        /*0ce0*/ 	.short	0x010a
        /*0ce2*/ 	.byte	0xff
	.zero		1


	//   ....[191]....
        /*0ce4*/ 	.word	0x0000a6f0
        /*0ce8*/ 	.word	0x0000004e
        /*0cec*/ 	.word	0x000001d0
        /*0cf0*/ 	.short	0x010a
        /*0cf2*/ 	.byte	0xff
	.zero		1


	//   ....[192]....
        /*0cf4*/ 	.word	0x0000a740
        /*0cf8*/ 	.word	0x0000006f
        /*0cfc*/ 	.word	0x00000180
        /*0d00*/ 	.short	0x010a
        /*0d02*/ 	.byte	0xff
	.zero		1


	//----- nvinfo : EIATTR_NUM_MBARRIERS
	.align		4
.L_47:
        /*0d04*/ 	.byte	0x03, 0x38
        /*0d06*/ 	.short	0x0046


	//----- nvinfo : EIATTR_EXIT_INSTR_OFFSETS
	.align		4
        /*0d08*/ 	.byte	0x04, 0x1c
        /*0d0a*/ 	.short	(.L_49 - .L_48)


	//   ....[0]....
.L_48:
        /*0d0c*/ 	.word	0x00003750


	//   ....[1]....
        /*0d10*/ 	.word	0x00003c40


	//   ....[2]....
        /*0d14*/ 	.word	0x00003ca0


	//   ....[3]....
        /*0d18*/ 	.word	0x00004a60


	//   ....[4]....
        /*0d1c*/ 	.word	0x00005870


	//   ....[5]....
        /*0d20*/ 	.word	0x000058b0


	//   ....[6]....
        /*0d24*/ 	.word	0x00009680


	//----- nvinfo : EIATTR_MAX_THREADS
	.align		4
.L_49:
        /*0d28*/ 	.byte	0x04, 0x05
        /*0d2a*/ 	.short	(.L_51 - .L_50)
.L_50:
        /*0d2c*/ 	.word	0x00000100
        /*0d30*/ 	.word	0x00000001
        /*0d34*/ 	.word	0x00000001


	//----- nvinfo : EIATTR_CRS_STACK_SIZE
	.align		4
.L_51:
        /*0d38*/ 	.byte	0x04, 0x1e
        /*0d3a*/ 	.short	(.L_53 - .L_52)
.L_52:
        /*0d3c*/ 	.word	0x00000000


	//----- nvinfo : EIATTR_CBANK_PARAM_SIZE
	.align		4
.L_53:
        /*0d40*/ 	.byte	0x03, 0x19
        /*0d42*/ 	.short	0x0800


	//----- nvinfo : EIATTR_PARAM_CBANK
	.align		4
        /*0d44*/ 	.byte	0x04, 0x0a
        /*0d46*/ 	.short	(.L_55 - .L_54)
	.align		4
.L_54:
        /*0d48*/ 	.word	index@(.nv.constant0._ZN7cutlass13device_kernelINS_4gemm6kernel13GemmUniversalIN4cute5tupleIJiiiiEEENS1_10collective13CollectiveMmaINS1_35MainloopSm100TmaUmmaWarpSpecializedILi24ELi2ELi4ENS5_IJNS4_1CILi1EEENSA_ILi4EEESB_EEEEENS5_IJNSA_ILi128EEESF_NSA_ILi32EEEEEEaNS5_IJlSB_lEEEaSI_NS4_8TiledMMAINS4_8MMA_AtomIJNS4_15SM100_MMA_S8_SSIaaiLi128ELi128ELNS4_4UMMA5MajorE0ELSN_0ELNSM_8SaturateE0EEEEEENS4_6LayoutINS5_IJSB_SB_SB_EEENS5_IJNSA_ILi0EEEST_ST_EEEEENS5_IJNS4_10UnderscoreESW_SW_EEEEENS4_23SM90_TMA_LOAD_MULTICASTENS4_14ComposedLayoutINS4_7SwizzleILi1ELi4ELi3EEENS4_18smem_ptr_flag_bitsILi8EEENSR_INS5_IJNSA_ILi8EEESG_EEENS5_IJSG_SB_EEEEEEEvNS4_8identityENS4_13SM90_TMA_LOADES19_vS1A_EENS_8epilogue10collective18CollectiveEpilogueINS1D_23Sm100TmaWarpSpecializedILi2ELi2ELi64ELb0ELb0EEEJSH_NS5_IJNSR_ISF_SB_EENSR_INSA_ILi64EEESB_EEEEEaSI_aSI_NS1D_6fusion15FusionCallbacksIS1H_NS1M_17LinearCombinationIaiaiLNS_15FloatRoundStyleE2EEESH_S1L_JEEENS4_5SM1004TMEM4LOAD26SM100_TMEM_LOAD_32dp32b64xES1B_NS10_INS11_ILi2ELi4ELi3EEES14_NSR_INS5_IJS15_S1J_EEENS5_IJS1J_SB_EEEEEEENS4_39AutoVectorizingCopyWithAssumedAlignmentILi128EEENS4_14SM90_TMA_STOREES20_S22_S22_EEEvvEEEEvNT_6ParamsE)
        /*0d4c*/ 	.short	0x0380
        /*0d4e*/ 	.short	0x0800


	//----- nvinfo : EIATTR_SW_WAR
	.align		4
.L_55:
        /*0d50*/ 	.byte	0x04, 0x36
        /*0d52*/ 	.short	(.L_57 - .L_56)
.L_56:
        /*0d54*/ 	.word	0x00000008
.L_57:


//--------------------- .nv.callgraph             --------------------------
	.section	.nv.callgraph,"",@"SHT_CUDA_CALLGRAPH"
	.align	4
	.sectionentsize	8
	.align		4
        /*0000*/ 	.word	0x00000000
	.align		4
        /*0004*/ 	.word	0xffffffff
	.align		4
        /*0008*/ 	.word	index@(_ZN7cutlass13device_kernelINS_4gemm6kernel13GemmUniversalIN4cute5tupleIJiiiiEEENS1_10collective13CollectiveMmaINS1_35MainloopSm100TmaUmmaWarpSpecializedILi24ELi2ELi4ENS5_IJNS4_1CILi1EEENSA_ILi4EEESB_EEEEENS5_IJNSA_ILi128EEESF_NSA_ILi32EEEEEEaNS5_IJlSB_lEEEaSI_NS4_8TiledMMAINS4_8MMA_AtomIJNS4_15SM100_MMA_S8_SSIaaiLi128ELi128ELNS4_4UMMA5MajorE0ELSN_0ELNSM_8SaturateE0EEEEEENS4_6LayoutINS5_IJSB_SB_SB_EEENS5_IJNSA_ILi0EEEST_ST_EEEEENS5_IJNS4_10UnderscoreESW_SW_EEEEENS4_23SM90_TMA_LOAD_MULTICASTENS4_14ComposedLayoutINS4_7SwizzleILi1ELi4ELi3EEENS4_18smem_ptr_flag_bitsILi8EEENSR_INS5_IJNSA_ILi8EEESG_EEENS5_IJSG_SB_EEEEEEEvNS4_8identityENS4_13SM90_TMA_LOADES19_vS1A_EENS_8epilogue10collective18CollectiveEpilogueINS1D_23Sm100TmaWarpSpecializedILi2ELi2ELi64ELb0ELb0EEEJSH_NS5_IJNSR_ISF_SB_EENSR_INSA_ILi64EEESB_EEEEEaSI_aSI_NS1D_6fusion15FusionCallbacksIS1H_NS1M_17LinearCombinationIaiaiLNS_15FloatRoundStyleE2EEESH_S1L_JEEENS4_5SM1004TMEM4LOAD26SM100_TMEM_LOAD_32dp32b64xES1B_NS10_INS11_ILi2ELi4ELi3EEES14_NSR_INS5_IJS15_S1J_EEENS5_IJS1J_SB_EEEEEEENS4_39AutoVectorizingCopyWithAssumedAlignmentILi128EEENS4_14SM90_TMA_STOREES20_S22_S22_EEEvvEEEEvNT_6ParamsE)
	.align		4
        /*000c*/ 	.word	index@(__assertfail)
	.align		4
        /*0010*/ 	.word	0x00000000
	.align		4
        /*0014*/ 	.word	0xfffffffe
	.align		4
        /*0018*/ 	.word	0x00000000
	.align		4
        /*001c*/ 	.word	0xfffffffd
	.align		4
        /*0020*/ 	.word	0x00000000
	.align		4
        /*0024*/ 	.word	0xfffffffc


//--------------------- .nv.constant4             --------------------------
	.section	.nv.constant4,"a",@progbits
	.align	8
	.align		8
.nv.constant4:
        /*0000*/ 	.dword	__assertfail
	.align		8
        /*0008*/ 	.dword	__unnamed_1
	.align		8
        /*0010*/ 	.dword	__unnamed_2
	.align		8
        /*0018*/ 	.dword	_ZN40_INTERNAL_67bee2a8_4_k_cu_957112e0_355624cuda3std3__45__cpo5beginE
	.align		8
        /*0020*/ 	.dword	_ZN40_INTERNAL_67bee2a8_4_k_cu_957112e0_355624cuda3std3__45__cpo3endE
	.align		8
        /*0028*/ 	.dword	_ZN40_INTERNAL_67bee2a8_4_k_cu_957112e0_355624cuda3std3__45__cpo6cbeginE
	.align		8
        /*0030*/ 	.dword	_ZN40_INTERNAL_67bee2a8_4_k_cu_957112e0_355624cuda3std3__45__cpo4cendE
	.align		8
        /*0038*/ 	.dword	_ZN40_INTERNAL_67bee2a8_4_k_cu_957112e0_355624cuda3std3__442_GLOBAL__N__67bee2a8_4_k_cu_957112e0_355626ignoreE
	.align		8
        /*0040*/ 	.dword	_ZN40_INTERNAL_67bee2a8_4_k_cu_957112e0_355624cuda3std3__419piecewise_constructE
	.align		8
        /*0048*/ 	.dword	_ZN40_INTERNAL_67bee2a8_4_k_cu_957112e0_355624cuda3std3__48in_placeE
	.align		8
        /*0050*/ 	.dword	_ZN40_INTERNAL_67bee2a8_4_k_cu_957112e0_355624cuda3std6ranges3__45__cpo4swapE
	.align		8
        /*0058*/ 	.dword	_ZN40_INTERNAL_67bee2a8_4_k_cu_957112e0_355624cuda3std6ranges3__45__cpo9iter_moveE
	.align		8
        /*0060*/ 	.dword	_ZN40_INTERNAL_67bee2a8_4_k_cu_957112e0_355624cute7productE
	.align		8
        /*0068*/ 	.dword	_ZN40_INTERNAL_67bee2a8_4_k_cu_957112e0_355624cute1_E
	.align		8
        /*0070*/ 	.dword	$str$25
	.align		8
        /*0078*/ 	.dword	$str$26
	.align		8
        /*0080*/ 	.dword	$str$27
	.align		8
        /*0088*/ 	.dword	$str$28


//--------------------- .text._ZN7cutlass13device_kernelINS_4gemm6kernel13GemmUniversalIN4cute5tupleIJiiiiEEENS1_10collective13CollectiveMmaINS1_35MainloopSm100TmaUmmaWarpSpecializedILi24ELi2ELi4ENS5_IJNS4_1CILi1EEENSA_ILi4EEESB_EEEEENS5_IJNSA_ILi128EEESF_NSA_ILi32EEEEEEaNS5_IJlSB_lEEEaSI_NS4_8TiledMMAINS4_8MMA_AtomIJNS4_15SM100_MMA_S8_SSIaaiLi128ELi128ELNS4_4UMMA5MajorE0ELSN_0ELNSM_8SaturateE0EEEEEENS4_6LayoutINS5_IJSB_SB_SB_EEENS5_IJNSA_ILi0EEEST_ST_EEEEENS5_IJNS4_10UnderscoreESW_SW_EEEEENS4_23SM90_TMA_LOAD_MULTICASTENS4_14ComposedLayoutINS4_7SwizzleILi1ELi4ELi3EEENS4_18smem_ptr_flag_bitsILi8EEENSR_INS5_IJNSA_ILi8EEESG_EEENS5_IJSG_SB_EEEEEEEvNS4_8identityENS4_13SM90_TMA_LOADES19_vS1A_EENS_8epilogue10collective18CollectiveEpilogueINS1D_23Sm100TmaWarpSpecializedILi2ELi2ELi64ELb0ELb0EEEJSH_NS5_IJNSR_ISF_SB_EENSR_INSA_ILi64EEESB_EEEEEaSI_aSI_NS1D_6fusion15FusionCallbacksIS1H_NS1M_17LinearCombinationIaiaiLNS_15FloatRoundStyleE2EEESH_S1L_JEEENS4_5SM1004TMEM4LOAD26SM100_TMEM_LOAD_32dp32b64xES1B_NS10_INS11_ILi2ELi4ELi3EEES14_NSR_INS5_IJS15_S1J_EEENS5_IJS1J_SB_EEEEEEENS4_39AutoVectorizingCopyWithAssumedAlignmentILi128EEENS4_14SM90_TMA_STOREES20_S22_S22_EEEvvEEEEvNT_6ParamsE --------------------------
	.section	.text._ZN7cutlass13device_kernelINS_4gemm6kernel13GemmUniversalIN4cute5tupleIJiiiiEEENS1_10collective13CollectiveMmaINS1_35MainloopSm100TmaUmmaWarpSpecializedILi24ELi2ELi4ENS5_IJNS4_1CILi1EEENSA_ILi4EEESB_EEEEENS5_IJNSA_ILi128EEESF_NSA_ILi32EEEEEEaNS5_IJlSB_lEEEaSI_NS4_8TiledMMAINS4_8MMA_AtomIJNS4_15SM100_MMA_S8_SSIaaiLi128ELi128ELNS4_4UMMA5MajorE0ELSN_0ELNSM_8SaturateE0EEEEEENS4_6LayoutINS5_IJSB_SB_SB_EEENS5_IJNSA_ILi0EEEST_ST_EEEEENS5_IJNS4_10UnderscoreESW_SW_EEEEENS4_23SM90_TMA_LOAD_MULTICASTENS4_14ComposedLayoutINS4_7SwizzleILi1ELi4ELi3EEENS4_18smem_ptr_flag_bitsILi8EEENSR_INS5_IJNSA_ILi8EEESG_EEENS5_IJSG_SB_EEEEEEEvNS4_8identityENS4_13SM90_TMA_LOADES19_vS1A_EENS_8epilogue10collective18CollectiveEpilogueINS1D_23Sm100TmaWarpSpecializedILi2ELi2ELi64ELb0ELb0EEEJSH_NS5_IJNSR_ISF_SB_EENSR_INSA_ILi64EEESB_EEEEEaSI_aSI_NS1D_6fusion15FusionCallbacksIS1H_NS1M_17LinearCombinationIaiaiLNS_15FloatRoundStyleE2EEESH_S1L_JEEENS4_5SM1004TMEM4LOAD26SM100_TMEM_LOAD_32dp32b64xES1B_NS10_INS11_ILi2ELi4ELi3EEES14_NSR_INS5_IJS15_S1J_EEENS5_IJS1J_SB_EEEEEEENS4_39AutoVectorizingCopyWithAssumedAlignmentILi128EEENS4_14SM90_TMA_STOREES20_S22_S22_EEEvvEEEEvNT_6ParamsE,"ax",@progbits
	.align	128
.text._ZN7cutlass13device_kernelINS_4gemm6kernel13GemmUniversalIN4cute5tupleIJiiiiEEENS1_10collective13CollectiveMmaINS1_35MainloopSm100TmaUmmaWarpSpecializedILi24ELi2ELi4ENS5_IJNS4_1CILi1EEENSA_ILi4EEESB_EEEEENS5_IJNSA_ILi128EEESF_NSA_ILi32EEEEEEaNS5_IJlSB_lEEEaSI_NS4_8TiledMMAINS4_8MMA_AtomIJNS4_15SM100_MMA_S8_SSIaaiLi128ELi128ELNS4_4UMMA5MajorE0ELSN_0ELNSM_8SaturateE0EEEEEENS4_6LayoutINS5_IJSB_SB_SB_EEENS5_IJNSA_ILi0EEEST_ST_EEEEENS5_IJNS4_10UnderscoreESW_SW_EEEEENS4_23SM90_TMA_LOAD_MULTICASTENS4_14ComposedLayoutINS4_7SwizzleILi1ELi4ELi3EEENS4_18smem_ptr_flag_bitsILi8EEENSR_INS5_IJNSA_ILi8EEESG_EEENS5_IJSG_SB_EEEEEEEvNS4_8identityENS4_13SM90_TMA_LOADES19_vS1A_EENS_8epilogue10collective18CollectiveEpilogueINS1D_23Sm100TmaWarpSpecializedILi2ELi2ELi64ELb0ELb0EEEJSH_NS5_IJNSR_ISF_SB_EENSR_INSA_ILi64EEESB_EEEEEaSI_aSI_NS1D_6fusion15FusionCallbacksIS1H_NS1M_17LinearCombinationIaiaiLNS_15FloatRoundStyleE2EEESH_S1L_JEEENS4_5SM1004TMEM4LOAD26SM100_TMEM_LOAD_32dp32b64xES1B_NS10_INS11_ILi2ELi4ELi3EEES14_NSR_INS5_IJS15_S1J_EEENS5_IJS1J_SB_EEEEEEENS4_39AutoVectorizingCopyWithAssumedAlignmentILi128EEENS4_14SM90_TMA_STOREES20_S22_S22_EEEvvEEEEvNT_6ParamsE:
        .type           _ZN7cutlass13device_kernelINS_4gemm6kernel13GemmUniversalIN4cute5tupleIJiiiiEEENS1_10collective13CollectiveMmaINS1_35MainloopSm100TmaUmmaWarpSpecializedILi24ELi2ELi4ENS5_IJNS4_1CILi1EEENSA_ILi4EEESB_EEEEENS5_IJNSA_ILi128EEESF_NSA_ILi32EEEEEEaNS5_IJlSB_lEEEaSI_NS4_8TiledMMAINS4_8MMA_AtomIJNS4_15SM100_MMA_S8_SSIaaiLi128ELi128ELNS4_4UMMA5MajorE0ELSN_0ELNSM_8SaturateE0EEEEEENS4_6LayoutINS5_IJSB_SB_SB_EEENS5_IJNSA_ILi0EEEST_ST_EEEEENS5_IJNS4_10UnderscoreESW_SW_EEEEENS4_23SM90_TMA_LOAD_MULTICASTENS4_14ComposedLayoutINS4_7SwizzleILi1ELi4ELi3EEENS4_18smem_ptr_flag_bitsILi8EEENSR_INS5_IJNSA_ILi8EEESG_EEENS5_IJSG_SB_EEEEEEEvNS4_8identityENS4_13SM90_TMA_LOADES19_vS1A_EENS_8epilogue10collective18CollectiveEpilogueINS1D_23Sm100TmaWarpSpecializedILi2ELi2ELi64ELb0ELb0EEEJSH_NS5_IJNSR_ISF_SB_EENSR_INSA_ILi64EEESB_EEEEEaSI_aSI_NS1D_6fusion15FusionCallbacksIS1H_NS1M_17LinearCombinationIaiaiLNS_15FloatRoundStyleE2EEESH_S1L_JEEENS4_5SM1004TMEM4LOAD26SM100_TMEM_LOAD_32dp32b64xES1B_NS10_INS11_ILi2ELi4ELi3EEES14_NSR_INS5_IJS15_S1J_EEENS5_IJS1J_SB_EEEEEEENS4_39AutoVectorizingCopyWithAssumedAlignmentILi128EEENS4_14SM90_TMA_STOREES20_S22_S22_EEEvvEEEEvNT_6ParamsE,@function
        .size           _ZN7cutlass13device_kernelINS_4gemm6kernel13GemmUniversalIN4cute5tupleIJiiiiEEENS1_10collective13CollectiveMmaINS1_35MainloopSm100TmaUmmaWarpSpecializedILi24ELi2ELi4ENS5_IJNS4_1CILi1EEENSA_ILi4EEESB_EEEEENS5_IJNSA_ILi128EEESF_NSA_ILi32EEEEEEaNS5_IJlSB_lEEEaSI_NS4_8TiledMMAINS4_8MMA_AtomIJNS4_15SM100_MMA_S8_SSIaaiLi128ELi128ELNS4_4UMMA5MajorE0ELSN_0ELNSM_8SaturateE0EEEEEENS4_6LayoutINS5_IJSB_SB_SB_EEENS5_IJNSA_ILi0EEEST_ST_EEEEENS5_IJNS4_10UnderscoreESW_SW_EEEEENS4_23SM90_TMA_LOAD_MULTICASTENS4_14ComposedLayoutINS4_7SwizzleILi1ELi4ELi3EEENS4_18smem_ptr_flag_bitsILi8EEENSR_INS5_IJNSA_ILi8EEESG_EEENS5_IJSG_SB_EEEEEEEvNS4_8identityENS4_13SM90_TMA_LOADES19_vS1A_EENS_8epilogue10collective18CollectiveEpilogueINS1D_23Sm100TmaWarpSpecializedILi2ELi2ELi64ELb0ELb0EEEJSH_NS5_IJNSR_ISF_SB_EENSR_INSA_ILi64EEESB_EEEEEaSI_aSI_NS1D_6fusion15FusionCallbacksIS1H_NS1M_17LinearCombinationIaiaiLNS_15FloatRoundStyleE2EEESH_S1L_JEEENS4_5SM1004TMEM4LOAD26SM100_TMEM_LOAD_32dp32b64xES1B_NS10_INS11_ILi2ELi4ELi3EEES14_NSR_INS5_IJS15_S1J_EEENS5_IJS1J_SB_EEEEEEENS4_39AutoVectorizingCopyWithAssumedAlignmentILi128EEENS4_14SM90_TMA_STOREES20_S22_S22_EEEvvEEEEvNT_6ParamsE,(.L_x_210 - _ZN7cutlass13device_kernelINS_4gemm6kernel13GemmUniversalIN4cute5tupleIJiiiiEEENS1_10collective13CollectiveMmaINS1_35MainloopSm100TmaUmmaWarpSpecializedILi24ELi2ELi4ENS5_IJNS4_1CILi1EEENSA_ILi4EEESB_EEEEENS5_IJNSA_ILi128EEESF_NSA_ILi32EEEEEEaNS5_IJlSB_lEEEaSI_NS4_8TiledMMAINS4_8MMA_AtomIJNS4_15SM100_MMA_S8_SSIaaiLi128ELi128ELNS4_4UMMA5MajorE0ELSN_0ELNSM_8SaturateE0EEEEEENS4_6LayoutINS5_IJSB_SB_SB_EEENS5_IJNSA_ILi0EEEST_ST_EEEEENS5_IJNS4_10UnderscoreESW_SW_EEEEENS4_23SM90_TMA_LOAD_MULTICASTENS4_14ComposedLayoutINS4_7SwizzleILi1ELi4ELi3EEENS4_18smem_ptr_flag_bitsILi8EEENSR_INS5_IJNSA_ILi8EEESG_EEENS5_IJSG_SB_EEEEEEEvNS4_8identityENS4_13SM90_TMA_LOADES19_vS1A_EENS_8epilogue10collective18CollectiveEpilogueINS1D_23Sm100TmaWarpSpecializedILi2ELi2ELi64ELb0ELb0EEEJSH_NS5_IJNSR_ISF_SB_EENSR_INSA_ILi64EEESB_EEEEEaSI_aSI_NS1D_6fusion15FusionCallbacksIS1H_NS1M_17LinearCombinationIaiaiLNS_15FloatRoundStyleE2EEESH_S1L_JEEENS4_5SM1004TMEM4LOAD26SM100_TMEM_LOAD_32dp32b64xES1B_NS10_INS11_ILi2ELi4ELi3EEES14_NSR_INS5_IJS15_S1J_EEENS5_IJS1J_SB_EEEEEEENS4_39AutoVectorizingCopyWithAssumedAlignmentILi128EEENS4_14SM90_TMA_STOREES20_S22_S22_EEEvvEEEEvNT_6ParamsE)
        .other          _ZN7cutlass13device_kernelINS_4gemm6kernel13GemmUniversalIN4cute5tupleIJiiiiEEENS1_10collective13CollectiveMmaINS1_35MainloopSm100TmaUmmaWarpSpecializedILi24ELi2ELi4ENS5_IJNS4_1CILi1EEENSA_ILi4EEESB_EEEEENS5_IJNSA_ILi128EEESF_NSA_ILi32EEEEEEaNS5_IJlSB_lEEEaSI_NS4_8TiledMMAINS4_8MMA_AtomIJNS4_15SM100_MMA_S8_SSIaaiLi128ELi128ELNS4_4UMMA5MajorE0ELSN_0ELNSM_8SaturateE0EEEEEENS4_6LayoutINS5_IJSB_SB_SB_EEENS5_IJNSA_ILi0EEEST_ST_EEEEENS5_IJNS4_10UnderscoreESW_SW_EEEEENS4_23SM90_TMA_LOAD_MULTICASTENS4_14ComposedLayoutINS4_7SwizzleILi1ELi4ELi3EEENS4_18smem_ptr_flag_bitsILi8EEENSR_INS5_IJNSA_ILi8EEESG_EEENS5_IJSG_SB_EEEEEEEvNS4_8identityENS4_13SM90_TMA_LOADES19_vS1A_EENS_8epilogue10collective18CollectiveEpilogueINS1D_23Sm100TmaWarpSpecializedILi2ELi2ELi64ELb0ELb0EEEJSH_NS5_IJNSR_ISF_SB_EENSR_INSA_ILi64EEESB_EEEEEaSI_aSI_NS1D_6fusion15FusionCallbacksIS1H_NS1M_17LinearCombinationIaiaiLNS_15FloatRoundStyleE2EEESH_S1L_JEEENS4_5SM1004TMEM4LOAD26SM100_TMEM_LOAD_32dp32b64xES1B_NS10_INS11_ILi2ELi4ELi3EEES14_NSR_INS5_IJS15_S1J_EEENS5_IJS1J_SB_EEEEEEENS4_39AutoVectorizingCopyWithAssumedAlignmentILi128EEENS4_14SM90_TMA_STOREES20_S22_S22_EEEvvEEEEvNT_6ParamsE,@"STO_CUDA_ENTRY STV_DEFAULT"
_ZN7cutlass13device_kernelINS_4gemm6kernel13GemmUniversalIN4cute5tupleIJiiiiEEENS1_10collective13CollectiveMmaINS1_35MainloopSm100TmaUmmaWarpSpecializedILi24ELi2ELi4ENS5_IJNS4_1CILi1EEENSA_ILi4EEESB_EEEEENS5_IJNSA_ILi128EEESF_NSA_ILi32EEEEEEaNS5_IJlSB_lEEEaSI_NS4_8TiledMMAINS4_8MMA_AtomIJNS4_15SM100_MMA_S8_SSIaaiLi128ELi128ELNS4_4UMMA5MajorE0ELSN_0ELNSM_8SaturateE0EEEEEENS4_6LayoutINS5_IJSB_SB_SB_EEENS5_IJNSA_ILi0EEEST_ST_EEEEENS5_IJNS4_10UnderscoreESW_SW_EEEEENS4_23SM90_TMA_LOAD_MULTICASTENS4_14ComposedLayoutINS4_7SwizzleILi1ELi4ELi3EEENS4_18smem_ptr_flag_bitsILi8EEENSR_INS5_IJNSA_ILi8EEESG_EEENS5_IJSG_SB_EEEEEEEvNS4_8identityENS4_13SM90_TMA_LOADES19_vS1A_EENS_8epilogue10collective18CollectiveEpilogueINS1D_23Sm100TmaWarpSpecializedILi2ELi2ELi64ELb0ELb0EEEJSH_NS5_IJNSR_ISF_SB_EENSR_INSA_ILi64EEESB_EEEEEaSI_aSI_NS1D_6fusion15FusionCallbacksIS1H_NS1M_17LinearCombinationIaiaiLNS_15FloatRoundStyleE2EEESH_S1L_JEEENS4_5SM1004TMEM4LOAD26SM100_TMEM_LOAD_32dp32b64xES1B_NS10_INS11_ILi2ELi4ELi3EEES14_NSR_INS5_IJS15_S1J_EEENS5_IJS1J_SB_EEEEEEENS4_39AutoVectorizingCopyWithAssumedAlignmentILi128EEENS4_14SM90_TMA_STOREES20_S22_S22_EEEvvEEEEvNT_6ParamsE:
[----:B------:R-:W1:Y:S01]  /*0000*/  LDC R1, c[0x0][0x37c] ;  /* 0x0000df00ff017b82 */ /* 0x000e620000000800 */
[----:B------:R-:W2:Y:S01]  /*0010*/  S2R R158, SR_TID.X ;  /* 0x00000000009e7919 */ /* 0x000ea20000002100 */
[----:B------:R-:W3:Y:S01]  /*0020*/  LDCU.64 UR8, c[0x0][0x890] ;  /* 0x00011200ff0877ac */ /* 0x000ee20008000a00 */
[----:B------:R-:W-:Y:S02]  /*0030*/  PRMT R145, RZ, 0x7610, R145 ;  /* 0x00007610ff917816 */ /* 0x000fe40000000091 */
[----:B------:R-:W-:Y:S01]  /*0040*/  ELECT P3, URZ, PT ;  /* 0x0000000000ff782f */ /* 0x000fe20003860000 */
[----:B---3--:R-:W-:-:S04]  /*0050*/  UISETP.NE.U32.AND UP0, UPT, UR8, URZ, UPT ;  /* 0x000000ff0800728c */ /* 0x008fc8000bf05070 */
[----:B------:R-:W-:Y:S01]  /*0060*/  UISETP.NE.AND.EX UP0, UPT, UR9, URZ, UPT, UP0 ;  /* 0x000000ff0900728c */ /* 0x000fe2000bf05300 */
[----:B--2---:R-:W-:-:S05]  /*0070*/  SHF.R.U32.HI R146, RZ, 0x5, R158 ;  /* 0x00000005ff927819 */ /* 0x004fca000001169e */
[----:B------:R-:W2:Y:S02]  /*0080*/  SHFL.IDX PT, R0, R146, RZ, 0x1f ;  /* 0x00001fff92007589 */ /* 0x000ea400000e0000 */
[----:B--2---:R-:W-:Y:S01]  /*0090*/  R2UR UR17, R0 ;  /* 0x00000000001172ca */ /* 0x004fe200000e0000 */
[----:B-1----:R-:W-:-:S14]  /*00a0*/  BRA.U UP0, `(.L_x_0) ;  /* 0x0000000100307547 */ /* 0x002fdc000b800000 */
[----:B------:R-:W1:Y:S02]  /*00b0*/  LDCU.64 UR4, c[0x0][0x888] ;  /* 0x00011100ff0477ac */ /* 0x000e640008000a00 */
[----:B-1----:R-:W-:-:S04]  /*00c0*/  UISETP.NE.U32.AND UP0, UPT, UR4, URZ, UPT ;  /* 0x000000ff0400728c */ /* 0x002fc8000bf05070 */
[----:B------:R-:W-:-:S09]  /*00d0*/  UISETP.NE.AND.EX UP0, UPT, UR5, URZ, UPT, UP0 ;  /* 0x000000ff0500728c */ /* 0x000fd2000bf05300 */
[----:B------:R-:W-:Y:S05]  /*00e0*/  BRA.U !UP0, `(.L_x_1) ;  /* 0x0000000108147547 */ /* 0x000fea000b800000 */
[----:B------:R-:W1:Y:S01]  /*00f0*/  LDC.64 R72, c[0x0][0x888] ;  /* 0x00022200ff487b82 */ /* 0x000e620000000a00 */
[----:B------:R-:W1:Y:S02]  /*0100*/  LDCU.64 UR4, c[0x0][0x358] ;  /* 0x00006b00ff0477ac */ /* 0x000e640008000a00 */
[----:B-1----:R1:W5:Y:S01]  /*0110*/  LDG.E R72, desc[UR4][R72.64] ;  /* 0x0000000448487981 */ /* 0x002362000c1e1900 */
[----:B------:R-:W-:Y:S01]  /*0120*/  HFMA2 R145, -RZ, RZ, 0, 5.9604644775390625e-08 ;  /* 0x00000001ff917431 */ /* 0x000fe200000001ff */
[----:B------:R-:W-:Y:S05]  /*0130*/  BRA `(.L_x_0) ;  /* 0x00000000000c7947 */ /* 0x000fea0003800000 */
.L_x_1:
[----:B------:R-:W1:Y:S01]  /*0140*/  LDCU UR4, c[0x0][0x880] ;  /* 0x00011000ff0477ac */ /* 0x000e620008000800 */
[----:B------:R-:W-:Y:S01]  /*0150*/  HFMA2 R145, -RZ, RZ, 0, 5.9604644775390625e-08 ;  /* 0x00000001ff917431 */ /* 0x000fe200000001ff */
[----:B-1----:R-:W-:-:S07]  /*0160*/  MOV R72, UR4 ;  /* 0x0000000400487c02 */ /* 0x002fce0008000f00 */
.L_x_0:
[----:B------:R-:W2:Y:S02]  /*0170*/  LDCU.64 UR4, c[0x0][0x8b0] ;  /* 0x00011600ff0477ac */ /* 0x000ea40008000a00 */
[----:B--2---:R-:W-:-:S04]  /*0180*/  UISETP.NE.U32.AND UP0, UPT, UR4, URZ, UPT ;  /* 0x000000ff0400728c */ /* 0x004fc8000bf05070 */
[----:B------:R-:W-:-:S09]  /*0190*/  UISETP.NE.AND.EX UP0, UPT, UR5, URZ, UPT, UP0 ;  /* 0x000000ff0500728c */ /* 0x000fd2000bf05300 */
[----:B------:R-:W-:Y:S05]  /*01a0*/  BRA.U UP0, `(.L_x_2) ;  /* 0x0000000100287547 */ /* 0x000fea000b800000 */
[----:B------:R-:W2:Y:S02]  /*01b0*/  LDCU.64 UR4, c[0x0][0x8a8] ;  /* 0x00011500ff0477ac */ /* 0x000ea40008000a00 */
[----:B--2---:R-:W-:-:S04]  /*01c0*/  UISETP.NE.U32.AND UP0, UPT, UR4, URZ, UPT ;  /* 0x000000ff0400728c */ /* 0x004fc8000bf05070 */
[----:B------:R-:W-:-:S09]  /*01d0*/  UISETP.NE.AND.EX UP0, UPT, UR5, URZ, UPT, UP0 ;  /* 0x000000ff0500728c */ /* 0x000fd2000bf05300 */
[----:B------:R-:W-:Y:S05]  /*01e0*/  BRA.U !UP0, `(.L_x_3) ;  /* 0x0000000108107547 */ /* 0x000fea000b800000 */
[----:B------:R-:W2:Y:S01]  /*01f0*/  LDC.64 R70, c[0x0][0x8a8] ;  /* 0x00022a00ff467b82 */ /* 0x000ea20000000a00 */
[----:B------:R-:W2:Y:S02]  /*0200*/  LDCU.64 UR4, c[0x0][0x358] ;  /* 0x00006b00ff0477ac */ /* 0x000ea40008000a00 */
[----:B--2---:R2:W5:Y:S01]  /*0210*/  LDG.E R70, desc[UR4][R70.64] ;  /* 0x0000000446467981 */ /* 0x004562000c1e1900 */
[----:B------:R-:W-:Y:S05]  /*0220*/  BRA `(.L_x_2) ;  /* 0x0000000000087947 */ /* 0x000fea0003800000 */
.L_x_3:
[----:B------:R-:W2:Y:S02]  /*0230*/  LDCU UR4, c[0x0][0x8a0] ;  /* 0x00011400ff0477ac */ /* 0x000ea40008000800 */
[----:B--2---:R-:W-:Y:S02]  /*0240*/  MOV R70, UR4 ;  /* 0x0000000400467c02 */ /* 0x004fe40008000f00 */
.L_x_2:
[----:B------:R-:W-:Y:S01]  /*0250*/  IMAD.U32 R0, RZ, RZ, UR17 ;  /* 0x00000011ff007e24 */ /* 0x000fe2000f8e00ff */
[----:B------:R-:W-:Y:S04]  /*0260*/  BSSY.RECONVERGENT B0, `(.L_x_4) ;  /* 0x000000c000007945 */ /* 0x000fe80003800200 */
[C---:B------:R-:W-:Y:S02]  /*0270*/  ISETP.NE.OR P1, PT, R0.reuse, 0x1, !P3 ;  /* 0x000000010000780c */ /* 0x040fe40005f25670 */
[----:B------:R-:W-:-:S11]  /*0280*/  ISETP.NE.OR P0, PT, R0, 0x3, !P3 ;  /* 0x000000030000780c */ /* 0x000fd60005f05670 */
[----:B------:R-:W-:Y:S05]  /*0290*/  @P1 BRA `(.L_x_5) ;  /* 0x0000000000201947 */ /* 0x000fea0003800000 */
[----:B------:R-:W3:Y:S02]  /*02a0*/  LDCU.64 UR4, c[0x0][0x348] ;  /* 0x00006900ff0477ac */ /* 0x000ee40008000a00 */
[----:B---3--:R-:W-:Y:S02]  /*02b0*/  UIADD3 UR6, UP1, UPT, UR4, 0x80, URZ ;  /* 0x0000008004067890 */ /* 0x008fe4000ff3e0ff */
[----:B------:R-:W-:Y:S02]  /*02c0*/  UIADD3 UR4, UP0, UPT, UR4, 0x180, URZ ;  /* 0x0000018004047890 */ /* 0x000fe4000ff1e0ff */
[----:B------:R-:W-:Y:S02]  /*02d0*/  UIADD3.X UR7, UPT, UPT, URZ, UR5, URZ, UP1, !UPT ;  /* 0x00000005ff077290 */ /* 0x000fe40008ffe4ff */
[----:B------:R-:W-:-:S07]  /*02e0*/  UIADD3.X UR5, UPT, UPT, URZ, UR5, URZ, UP0, !UPT ;  /* 0x00000005ff057290 */ /* 0x000fce00087fe4ff */
[----:B------:R3:W-:Y:S02]  /*02f0*/  UTMACCTL.PF [UR6] ;  /* 0x00000000060079b9 */ /* 0x0007e40008040000 */
[----:B------:R3:W-:Y:S02]  /*0300*/  UTMACCTL.PF [UR4] ;  /* 0x00000000040079b9 */ /* 0x0007e40008040000 */
[----:B---3--:R-:W-:Y:S01]  /*0310*/  NOP ;  /* 0x0000000000007918 */ /* 0x008fe20000000000 */
.L_x_5:
[----:B------:R-:W-:Y:S05]  /*0320*/  BSYNC.RECONVERGENT B0 ;  /* 0x0000000000007941 */ /* 0x000fea0003800200 */
.L_x_4:
[----:B------:R-:W-:Y:S04]  /*0330*/  BSSY.RECONVERGENT B0, `(.L_x_6) ;  /* 0x000000a000007945 */ /* 0x000fe80003800200 */
        /* <DEDUP_REMOVED lines=9> */
.L_x_7:
[----:B------:R-:W-:Y:S05]  /*03d0*/  BSYNC.RECONVERGENT B0 ;  /* 0x0000000000007941 */ /* 0x000fea0003800200 */
.L_x_6:
[----:B------:R-:W3:Y:S01]  /*03e0*/  LDCU.64 UR4, c[0x0][0x888] ;  /* 0x00011100ff0477ac */ /* 0x000ee20008000a00 */
[----:B------:R-:W-:Y:S02]  /*03f0*/  UISETP.EQ.U32.AND UP1, UPT, UR8, URZ, UPT ;  /* 0x000000ff0800728c */ /* 0x000fe4000bf22070 */
[----:B------:R-:W-:Y:S02]  /*0400*/  UPLOP3.LUT UP3, UPT, UPT, UPT, UPT, 0x80, 0x8 ;  /* 0x000000000008789c */ /* 0x000fe40003f6f070 */
[----:B---3--:R-:W-:-:S04]  /*0410*/  UISETP.NE.U32.AND UP0, UPT, UR4, URZ, UPT ;  /* 0x000000ff0400728c */ /* 0x008fc8000bf05070 */
[----:B------:R-:W-:-:S04]  /*0420*/  UISETP.NE.AND.EX UP0, UPT, UR5, URZ, UPT, UP0 ;  /* 0x000000ff0500728c */ /* 0x000fc8000bf05300 */
[----:B------:R-:W-:-:S04]  /*0430*/  UISETP.EQ.OR.EX UP2, UPT, UR9, URZ, !UP0, UP1 ;  /* 0x000000ff0900728c */ /* 0x000fc8000c742710 */
[----:B------:R-:W-:-:S06]  /*0440*/  UP2UR UR4, UPR, URZ, 0x4 ;  /* 0x00000004ff047883 */ /* 0x000fcc0008000000 */
[----:B------:R-:W-:Y:S01]  /*0450*/  MOV R148, UR4 ;  /* 0x0000000400947c02 */ /* 0x000fe20008000f00 */
[----:B------:R-:W-:Y:S06]  /*0460*/  BRA.U !UP2, `(.L_x_8) ;  /* 0x000000010a207547 */ /* 0x000fec000b800000 */
[----:B-----5:R-:W-:Y:S01]  /*0470*/  R2UR UR5, R72 ;  /* 0x00000000480572ca */ /* 0x020fe200000e0000 */
[----:B------:R-:W-:Y:S02]  /*0480*/  UISETP.NE.U32.AND UP1, UPT, UR8, URZ, UPT ;  /* 0x000000ff0800728c */ /* 0x000fe4000bf25070 */
[----:B------:R-:W-:Y:S02]  /*0490*/  USEL UR4, URZ, 0xffffffff, UP0 ;  /* 0xffffffffff047887 */ /* 0x000fe40008000000 */
[----:B------:R-:W-:-:S08]  /*04a0*/  UISETP.NE.AND.EX UP1, UPT, UR9, URZ, UPT, UP1 ;  /* 0x000000ff0900728c */ /* 0x000fd0000bf25310 */
[----:B------:R-:W-:-:S04]  /*04b0*/  UISETP.NE.AND UP0, UPT, UR5, URZ, UPT ;  /* 0x000000ff0500728c */ /* 0x000fc8000bf05270 */
[----:B------:R-:W-:-:S04]  /*04c0*/  @!UP1 USEL UR4, URZ, 0xffffffff, UP0 ;  /* 0xffffffffff049887 */ /* 0x000fc80008000000 */
[----:B------:R-:W-:-:S04]  /*04d0*/  ULOP3.LUT UR4, UR4, 0x1, URZ, 0xc0, !UPT ;  /* 0x0000000104047892 */ /* 0x000fc8000f8ec0ff */
[----:B------:R-:W-:-:S11]  /*04e0*/  UISETP.NE.U32.AND UP3, UPT, UR4, 0x1, UPT ;  /* 0x000000010400788c */ /* 0x000fd6000bf65070 */
.L_x_8:
[----:B------:R-:W3:Y:S01]  /*04f0*/  SHFL.IDX PT, R2, R146, RZ, 0x1f ;  /* 0x00001fff92027589 */ /* 0x000ee200000e0000 */
[----:B------:R-:W-:-:S04]  /*0500*/  UISETP.NE.AND UP0, UPT, UR17, 0x2, UPT ;  /* 0x000000021100788c */ /* 0x000fc8000bf05270 */
[----:B------:R-:W-:Y:S01]  /*0510*/  USEL UR37, URZ, 0x1, UP0 ;  /* 0x00000001ff257887 */ /* 0x000fe20008000000 */
[----:B---3--:R-:W-:-:S13]  /*0520*/  ISETP.NE.AND P0, PT, R2, RZ, PT ;  /* 0x000000ff0200720c */ /* 0x008fda0003f05270 */
[----:B------:R-:W-:Y:S05]  /*0530*/  @P0 BRA `(.L_x_9) ;  /* 0x0000000400040947 */ /* 0x000fea0003800000 */
[----:B------:R-:W-:Y:S01]  /*0540*/  ELECT P0, URZ, PT ;  /* 0x0000000000ff782f */ /* 0x000fe20003800000 */
[----:B------:R-:W-:-:S12]  /*0550*/  BSSY.RECONVERGENT B0, `(.L_x_9) ;  /* 0x000003f000007945 */ /* 0x000fd80003800200 */
[----:B------:R-:W-:Y:S05]  /*0560*/  @!P0 BRA `(.L_x_10) ;  /* 0x0000000000f48947 */ /* 0x000fea0003800000 */
[----:B------:R-:W3:Y:S01]  /*0570*/  S2UR UR4, SR_CgaCtaId ;  /* 0x00000000000479c3 */ /* 0x000ee20000008800 */
[----:B------:R-:W-:Y:S01]  /*0580*/  UMOV UR5, 0x400 ;  /* 0x0000040000057882 */ /* 0x000fe20000000000 */
[----:B------:R-:W-:Y:S01]  /*0590*/  UMOV UR8, 0x1 ;  /* 0x0000000100087882 */ /* 0x000fe20000000000 */
[----:B------:R-:W-:Y:S01]  /*05a0*/  UMOV UR6, 0x4 ;  /* 0x0000000400067882 */ /* 0x000fe20000000000 */
[----:B------:R-:W-:-:S04]  /*05b0*/  UIADD3 UR8, UPT, UPT, -UR8, 0x100000, URZ ;  /* 0x0010000008087890 */ /* 0x000fc8000fffe1ff */
[----:B------:R-:W-:Y:S02]  /*05c0*/  USHF.L.U32 UR9, UR8, 0xb, URZ ;  /* 0x0000000b08097899 */ /* 0x000fe400080006ff */
[----:B------:R-:W-:Y:S02]  /*05d0*/  USHF.L.U32 UR8, UR8, 0x1, URZ ;  /* 0x0000000108087899 */ /* 0x000fe400080006ff */
[----:B------:R-:W-:-:S04]  /*05e0*/  UIADD3 UR6, UPT, UPT, -UR6, 0x100000, URZ ;  /* 0x0010000006067890 */ /* 0x000fc8000fffe1ff */
[----:B------:R-:W-:Y:S02]  /*05f0*/  USHF.L.U32 UR7, UR6, 0xb, URZ ;  /* 0x0000000b06077899 */ /* 0x000fe400080006ff */
[----:B------:R-:W-:Y:S02]  /*0600*/  USHF.L.U32 UR6, UR6, 0x1, URZ ;  /* 0x0000000106067899 */ /* 0x000fe400080006ff */
[----:B---3--:R-:W-:Y:S01]  /*0610*/  ULEA UR4, UR4, UR5, 0x18 ;  /* 0x0000000504047291 */ /* 0x008fe2000f8ec0ff */
[----:B------:R-:W3:Y:S11]  /*0620*/  FENCE.VIEW.ASYNC.S ;  /* 0x00000000000073c6 */ /* 0x000ef60000000000 */
[----:B---3--:R3:W4:Y:S01]  /*0630*/  SYNCS.EXCH.64 URZ, [UR4], UR8 ;  /* 0x0000000804ff75b2 */ /* 0x0087220008000100 */
[----:B------:R3:W1:Y:S01]  /*0640*/  SYNCS.EXCH.64 URZ, [UR4+0xc0], UR6 ;  /* 0x0000c00604ff75b2 */ /* 0x0006620008000100 */
        /* <DEDUP_REMOVED lines=45> */
[----:B------:R3:W1:Y:S02]  /*0920*/  SYNCS.EXCH.64 URZ, [UR4+0x178], UR6 ;  /* 0x0001780604ff75b2 */ /* 0x0006640008000100 */
[----:B---34-:R-:W-:Y:S01]  /*0930*/  NOP ;  /* 0x0000000000007918 */ /* 0x018fe20000000000 */
.L_x_10:
[----:B------:R-:W-:Y:S05]  /*0940*/  BSYNC.RECONVERGENT B0 ;  /* 0x0000000000007941 */ /* 0x000fea0003800200 */
.L_x_9:
[----:B------:R-:W3:Y:S01]  /*0950*/  SHFL.IDX PT, R2, R146, RZ, 0x1f ;  /* 0x00001fff92027589 */ /* 0x000ee200000e0000 */
[----:B------:R-:W-:Y:S01]  /*0960*/  NOP ;  /* 0x0000000000007918 */ /* 0x000fe20000000000 */
[----:B---3--:R-:W-:-:S13]  /*0970*/  ISETP.NE.AND P0, PT, R2, 0x1, PT ;  /* 0x000000010200780c */ /* 0x008fda0003f05270 */
[----:B------:R-:W-:Y:S05]  /*0980*/  @P0 BRA `(.L_x_11) ;  /* 0x0000000000480947 */ /* 0x000fea0003800000 */
        /* <DEDUP_REMOVED lines=9> */
[----:B------:R-:W-:Y:S01]  /*0a20*/  USHF.L.U32 UR6, UR6, 0x1, URZ ;  /* 0x0000000106067899 */ /* 0x000fe200080006ff */
[----:B------:R-:W-:Y:S01]  /*0a30*/  ELECT P0, URZ, PT ;  /* 0x0000000000ff782f */ /* 0x000fe20003800000 */
[----:B---3--:R-:W-:Y:S01]  /*0a40*/  ULEA UR4, UR4, UR5, 0x18 ;  /* 0x0000000504047291 */ /* 0x008fe2000f8ec0ff */
[----:B------:R-:W3:Y:S11]  /*0a50*/  FENCE.VIEW.ASYNC.S ;  /* 0x00000000000073c6 */ /* 0x000ef60000000000 */
[----:B---3--:R3:W4:Y:S01]  /*0a60*/  SYNCS.EXCH.64 URZ, [UR4+0x180], UR8 ;  /* 0x0001800804ff75b2 */ /* 0x0087220008000100 */
[----:B------:R3:W1:Y:S01]  /*0a70*/  SYNCS.EXCH.64 URZ, [UR4+0x190], UR6 ;  /* 0x0001900604ff75b2 */ /* 0x0006620008000100 */
[----:B------:R3:W1:Y:S01]  /*0a80*/  SYNCS.EXCH.64 URZ, [UR4+0x188], UR8 ;  /* 0x0001880804ff75b2 */ /* 0x0006620008000100 */
[----:B------:R3:W1:Y:S01]  /*0a90*/  SYNCS.EXCH.64 URZ, [UR4+0x198], UR6 ;  /* 0x0001980604ff75b2 */ /* 0x0006620008000100 */
[----:B------:R-:W-:Y:S01]  /*0aa0*/  NOP ;  /* 0x0000000000007918 */ /* 0x000fe20000000000 */
.L_x_11:
[----:B------:R-:W2:Y:S01]  /*0ab0*/  SHFL.IDX PT, R2, R146, RZ, 0x1f ;  /* 0x00001fff92027589 */ /* 0x000ea200000e0000 */
[----:B------:R-:W-:Y:S01]  /*0ac0*/  NOP ;  /* 0x0000000000007918 */ /* 0x000fe20000000000 */
[----:B--2---:R-:W-:-:S13]  /*0ad0*/  ISETP.NE.AND P0, PT, R2, 0x3, PT ;  /* 0x000000030200780c */ /* 0x004fda0003f05270 */
[----:B------:R-:W-:Y:S05]  /*0ae0*/  @P0 BRA `(.L_x_12) ;  /* 0x0000000000300947 */ /* 0x000fea0003800000 */
[----:B---3--:R-:W2:Y:S01]  /*0af0*/  S2UR UR6, SR_CgaCtaId ;  /* 0x00000000000679c3 */ /* 0x008ea20000008800 */
[----:B------:R-:W-:Y:S01]  /*0b00*/  UMOV UR4, 0x400 ;  /* 0x0000040000047882 */ /* 0x000fe20000000000 */
[----:B------:R-:W-:Y:S01]  /*0b10*/  UMOV UR5, 0x20 ;  /* 0x0000002000057882 */ /* 0x000fe20000000000 */
[----:B------:R-:W-:Y:S01]  /*0b20*/  ELECT P0, URZ, PT ;  /* 0x0000000000ff782f */ /* 0x000fe20003800000 */
[----:B--2---:R-:W-:Y:S02]  /*0b30*/  ULEA UR6, UR6, UR4, 0x18 ;  /* 0x0000000406067291 */ /* 0x004fe4000f8ec0ff */
[----:B------:R-:W-:-:S04]  /*0b40*/  UIADD3 UR4, UPT, UPT, -UR5, 0x100000, URZ ;  /* 0x0010000005047890 */ /* 0x000fc8000fffe1ff */
[----:B------:R-:W-:Y:S02]  /*0b50*/  USHF.L.U32 UR5, UR4, 0xb, URZ ;  /* 0x0000000b04057899 */ /* 0x000fe400080006ff */
[----:B------:R-:W-:Y:S01]  /*0b60*/  USHF.L.U32 UR4, UR4, 0x1, URZ ;  /* 0x0000000104047899 */ /* 0x000fe200080006ff */
[----:B------:R-:W2:Y:S11]  /*0b70*/  FENCE.VIEW.ASYNC.S ;  /* 0x00000000000073c6 */ /* 0x000eb60000000000 */
[----:B--2---:R2:W3:Y:S01]  /*0b80*/  SYNCS.EXCH.64 URZ, [UR6+0x1a0], UR4 ;  /* 0x0001a00406ff75b2 */ /* 0x0044e20008000100 */
[----:B------:R2:W1:Y:S01]  /*0b90*/  SYNCS.EXCH.64 URZ, [UR6+0x1a8], UR4 ;  /* 0x0001a80406ff75b2 */ /* 0x0004620008000100 */
[----:B------:R-:W-:Y:S01]  /*0ba0*/  NOP ;  /* 0x0000000000007918 */ /* 0x000fe20000000000 */
.L_x_12:
[----:B------:R-:W4:Y:S01]  /*0bb0*/  SHFL.IDX PT, R2, R146, RZ, 0x1f ;  /* 0x00001fff92027589 */ /* 0x000f2200000e0000 */
[----:B------:R-:W-:Y:S01]  /*0bc0*/  NOP ;  /* 0x0000000000007918 */ /* 0x000fe20000000000 */
[----:B----4-:R-:W-:-:S13]  /*0bd0*/  ISETP.NE.AND P0, PT, R2, 0x4, PT ;  /* 0x000000040200780c */ /* 0x010fda0003f05270 */
[----:B------:R-:W-:Y:S05]  /*0be0*/  @P0 BRA `(.L_x_13) ;  /* 0x00000000004c0947 */ /* 0x000fea0003800000 */
[----:B--23--:R-:W2:Y:S01]  /*0bf0*/  S2UR UR6, SR_CgaCtaId ;  /* 0x00000000000679c3 */ /* 0x00cea20000008800 */
[----:B------:R-:W-:Y:S01]  /*0c00*/  UMOV UR4, 0x3a0 ;  /* 0x000003a000047882 */ /* 0x000fe20000000000 */
[----:B------:R-:W-:Y:S01]  /*0c10*/  UMOV UR5, 0x400 ;  /* 0x0000040000057882 */ /* 0x000fe20000000000 */
[----:B------:R-:W-:Y:S01]  /*0c20*/  USEL UR4, UR4, 0x320, UP3 ;  /* 0x0000032004047887 */ /* 0x000fe20009800000 */
[----:B------:R-:W-:Y:S01]  /*0c30*/  UMOV UR8, 0x1 ;  /* 0x0000000100087882 */ /* 0x000fe20000000000 */
[----:B------:R-:W-:Y:S01]  /*0c40*/  ELECT P0, URZ, PT ;  /* 0x0000000000ff782f */ /* 0x000fe20003800000 */
[----:B------:R-:W-:-:S04]  /*0c50*/  UIADD3 UR8, UPT, UPT, -UR8, 0x100000, URZ ;  /* 0x0010000008087890 */ /* 0x000fc8000fffe1ff */
[----:B------:R-:W-:Y:S02]  /*0c60*/  USHF.L.U32 UR9, UR8, 0xb, URZ ;  /* 0x0000000b08097899 */ /* 0x000fe400080006ff */
[----:B------:R-:W-:Y:S02]  /*0c70*/  USHF.L.U32 UR8, UR8, 0x1, URZ ;  /* 0x0000000108087899 */ /* 0x000fe400080006ff */
[----:B--2---:R-:W-:Y:S02]  /*0c80*/  ULEA UR6, UR6, UR5, 0x18 ;  /* 0x0000000506067291 */ /* 0x004fe4000f8ec0ff */
[----:B------:R-:W-:-:S04]  /*0c90*/  UIADD3 UR4, UPT, UPT, -UR4, 0x100000, URZ ;  /* 0x0010000004047890 */ /* 0x000fc8000fffe1ff */
[----:B------:R-:W-:Y:S02]  /*0ca0*/  USHF.L.U32 UR5, UR4, 0xb, URZ ;  /* 0x0000000b04057899 */ /* 0x000fe400080006ff */
[----:B------:R-:W-:Y:S01]  /*0cb0*/  USHF.L.U32 UR4, UR4, 0x1, URZ ;  /* 0x0000000104047899 */ /* 0x000fe200080006ff */
[----:B------:R-:W2:Y:S03]  /*0cc0*/  FENCE.VIEW.ASYNC.S ;  /* 0x00000000000073c6 */ /* 0x000ea60000000000 */
[----:B--2---:R4:W2:Y:S08]  /*0cd0*/  SYNCS.EXCH.64 URZ, [UR6+0x1b0], UR8 ;  /* 0x0001b00806ff75b2 */ /* 0x0048b00008000100 */
[----:B------:R4:W3:Y:S01]  /*0ce0*/  SYNCS.EXCH.64 URZ, [UR6+0x1c0], UR4 ;  /* 0x0001c00406ff75b2 */ /* 0x0008e20008000100 */
[----:B------:R4:W1:Y:S01]  /*0cf0*/  SYNCS.EXCH.64 URZ, [UR6+0x1b8], UR8 ;  /* 0x0001b80806ff75b2 */ /* 0x0008620008000100 */
[----:B------:R4:W1:Y:S02]  /*0d00*/  SYNCS.EXCH.64 URZ, [UR6+0x1c8], UR4 ;  /* 0x0001c80406ff75b2 */ /* 0x0008640008000100 */
[----:B----4-:R-:W-:Y:S01]  /*0d10*/  NOP ;  /* 0x0000000000007918 */ /* 0x010fe20000000000 */
.L_x_13:
[----:B------:R-:W4:Y:S01]  /*0d20*/  SHFL.IDX PT, R2, R146, RZ, 0x1f ;  /* 0x00001fff92027589 */ /* 0x000f2200000e0000 */
[----:B------:R-:W-:Y:S01]  /*0d30*/  NOP ;  /* 0x0000000000007918 */ /* 0x000fe20000000000 */
[----:B----4-:R-:W-:-:S13]  /*0d40*/  ISETP.NE.AND P0, PT, R2, 0x5, PT ;  /* 0x000000050200780c */ /* 0x010fda0003f05270 */
[----:B------:R-:W-:Y:S05]  /*0d50*/  @P0 BRA `(.L_x_14) ;  /* 0x0000000000580947 */ /* 0x000fea0003800000 */
[----:B--23--:R-:W2:Y:S01]  /*0d60*/  S2UR UR4, SR_CgaCtaId ;  /* 0x00000000000479c3 */ /* 0x00cea20000008800 */
        /* <DEDUP_REMOVED lines=10> */
[----:B--2---:R-:W-:Y:S01]  /*0e10*/  ULEA UR4, UR4, UR5, 0x18 ;  /* 0x0000000504047291 */ /* 0x004fe2000f8ec0ff */
[----:B------:R-:W2:Y:S11]  /*0e20*/  FENCE.VIEW.ASYNC.S ;  /* 0x00000000000073c6 */ /* 0x000eb60000000000 */
[----:B--2---:R4:W2:Y:S01]  /*0e30*/  SYNCS.EXCH.64 URZ, [UR4+0x1d0], UR8 ;  /* 0x0001d00804ff75b2 */ /* 0x0048a20008000100 */
[----:B------:R4:W3:Y:S01]  /*0e40*/  SYNCS.EXCH.64 URZ, [UR4+0x1f0], UR6 ;  /* 0x0001f00604ff75b2 */ /* 0x0008e20008000100 */
[----:B------:R4:W1:Y:S01]  /*0e50*/  SYNCS.EXCH.64 URZ, [UR4+0x1d8], UR8 ;  /* 0x0001d80804ff75b2 */ /* 0x0008620008000100 */
[----:B------:R4:W1:Y:S01]  /*0e60*/  SYNCS.EXCH.64 URZ, [UR4+0x1f8], UR6 ;  /* 0x0001f80604ff75b2 */ /* 0x0008620008000100 */
[----:B------:R4:W1:Y:S01]  /*0e70*/  SYNCS.EXCH.64 URZ, [UR4+0x1e0], UR8 ;  /* 0x0001e00804ff75b2 */ /* 0x0008620008000100 */
[----:B------:R4:W1:Y:S01]  /*0e80*/  SYNCS.EXCH.64 URZ, [UR4+0x200], UR6 ;  /* 0x0002000604ff75b2 */ /* 0x0008620008000100 */
[----:B------:R4:W1:Y:S01]  /*0e90*/  SYNCS.EXCH.64 URZ, [UR4+0x1e8], UR8 ;  /* 0x0001e80804ff75b2 */ /* 0x0008620008000100 */
[----:B------:R4:W1:Y:S02]  /*0ea0*/  SYNCS.EXCH.64 URZ, [UR4+0x208], UR6 ;  /* 0x0002080604ff75b2 */ /* 0x0008640008000100 */
[----:B----4-:R-:W-:Y:S01]  /*0eb0*/  NOP ;  /* 0x0000000000007918 */ /* 0x010fe20000000000 */
.L_x_14:
[----:B------:R-:W4:Y:S01]  /*0ec0*/  SHFL.IDX PT, R2, R146, RZ, 0x1f ;  /* 0x00001fff92027589 */ /* 0x000f2200000e0000 */
[----:B------:R-:W1:Y:S01]  /*0ed0*/  S2UR UR45, SR_CgaCtaId ;  /* 0x00000000002d79c3 */ /* 0x000e620000008800 */
[----:B------:R-:W-:Y:S01]  /*0ee0*/  NOP ;  /* 0x0000000000007918 */ /* 0x000fe20000000000 */
[----:B----4-:R-:W-:-:S13]  /*0ef0*/  ISETP.NE.AND P0, PT, R2, 0x3, PT ;  /* 0x000000030200780c */ /* 0x010fda0003f05270 */
[----:B-1----:R-:W-:Y:S05]  /*0f00*/  @P0 BRA `(.L_x_15) ;  /* 0x0000000000340947 */ /* 0x002fea0003800000 */
[----:B--23--:R-:W-:Y:S01]  /*0f10*/  UMOV UR4, 0x400 ;  /* 0x0000040000047882 */ /* 0x00cfe20000000000 */
[----:B------:R-:W-:Y:S01]  /*0f20*/  UMOV UR6, 0x20 ;  /* 0x0000002000067882 */ /* 0x000fe20000000000 */
[----:B------:R-:W-:Y:S02]  /*0f30*/  ULEA UR4, UR45, UR4, 0x18 ;  /* 0x000000042d047291 */ /* 0x000fe4000f8ec0ff */
[----:B------:R-:W-:-:S04]  /*0f40*/  UIADD3 UR6, UPT, UPT, -UR6, 0x100000, URZ ;  /* 0x0010000006067890 */ /* 0x000fc8000fffe1ff */
[----:B------:R-:W-:Y:S02]  /*0f50*/  USHF.L.U32 UR7, UR6, 0xb, URZ ;  /* 0x0000000b06077899 */ /* 0x000fe400080006ff */
[----:B------:R-:W-:Y:S01]  /*0f60*/  USHF.L.U32 UR6, UR6, 0x1, URZ ;  /* 0x0000000106067899 */ /* 0x000fe200080006ff */
[----:B------:R-:W-:Y:S01]  /*0f70*/  ELECT P0, URZ, PT ;  /* 0x0000000000ff782f */ /* 0x000fe20003800000 */
[----:B------:R-:W1:Y:S10]  /*0f80*/  FENCE.VIEW.ASYNC.S ;  /* 0x00000000000073c6 */ /* 0x000e740000000000 */
[----:B-1----:R1:W4:Y:S01]  /*0f90*/  SYNCS.EXCH.64 URZ, [UR4+0x210], UR6 ;  /* 0x0002100604ff75b2 */ /* 0x0023220008000100 */
[----:B------:R1:W2:Y:S01]  /*0fa0*/  SYNCS.EXCH.64 URZ, [UR4+0x220], UR6 ;  /* 0x0002200604ff75b2 */ /* 0x0002a20008000100 */
[----:B------:R1:W3:Y:S01]  /*0fb0*/  SYNCS.EXCH.64 URZ, [UR4+0x218], UR6 ;  /* 0x0002180604ff75b2 */ /* 0x0002e20008000100 */
[----:B------:R1:W1:Y:S01]  /*0fc0*/  SYNCS.EXCH.64 URZ, [UR4+0x228], UR6 ;  /* 0x0002280604ff75b2 */ /* 0x0002620008000100 */
[----:B------:R-:W-:Y:S01]  /*0fd0*/  NOP ;  /* 0x0000000000007918 */ /* 0x000fe20000000000 */
.L_x_15:
[----:B-123--:R-:W1:Y:S01]  /*0fe0*/  LDCU UR4, c[0x0][0x36c] ;  /* 0x00006d80ff0477ac */ /* 0x00ee620008000800 */
[----:B------:R-:W-:Y:S01]  /*0ff0*/  ISETP.NE.OR P3, PT, R0, 0x2, !P3 ;  /* 0x000000020000780c */ /* 0x000fe20005f65670 */
[----:B------:R-:W-:Y:S01]  /*1000*/  NOP ;  /* 0x0000000000007918 */ /* 0x000fe20000000000 */
[----:B------:R-:W-:Y:S01]  /*1010*/  LOP3.LUT R0, R158, 0x1f, RZ, 0xc0, !PT ;  /* 0x0000001f9e007812 */ /* 0x000fe200078ec0ff */
[----:B------:R-:W-:Y:S02]  /*1020*/  UISETP.NE.AND UP4, UPT, UR17, URZ, UPT ;  /* 0x000000ff1100728c */ /* 0x000fe4000bf85270 */
[----:B-1----:R-:W-:-:S09]  /*1030*/  UISETP.EQ.U32.AND UP5, UPT, UR4, 0x1, UPT ;  /* 0x000000010400788c */ /* 0x002fd2000bfa2070 */
[----:B------:R-:W-:Y:S05]  /*1040*/  BRA.U !UP5, `(.L_x_16) ;  /* 0x000000010d087547 */ /* 0x000fea000b800000 */
[----:B----4-:R-:W-:Y:S01]  /*1050*/  UCGABAR_ARV ;  /* 0x00000000000079c7 */ /* 0x010fe20008000000 */
[----:B------:R-:W-:Y:S05]  /*1060*/  BRA `(.L_x_17) ;  /* 0x0000000000047947 */ /* 0x000fea0003800000 */
.L_x_16:
[----:B----4-:R-:W-:Y:S01]  /*1070*/  NOP ;  /* 0x0000000000007918 */ /* 0x010fe20000000000 */
.L_x_17:
[----:B------:R-:W1:Y:S01]  /*1080*/  S2UR UR7, SR_CTAID.X ;  /* 0x00000000000779c3 */ /* 0x000e620000002500 */
[----:B------:R-:W-:-:S05]  /*1090*/  CS2R.32 R147, SR_CgaSize ;  /* 0x0000000000937805 */ /* 0x000fca0000008a00 */
[----:B------:R-:W-:-:S05]  /*10a0*/  IMAD R147, R147, -0xa0, RZ ;  /* 0xffffff6093937824 */ /* 0x000fca00078e02ff */
[----:B------:R-:W-:-:S14]  /*10b0*/  R2UR UR5, R147 ;  /* 0x00000000930572ca */ /* 0x000fdc00000e0000 */
[----:B------:R-:W2:Y:S01]  /*10c0*/  LDCU UR5, c[0x0][UR5+0x2b0] ;  /* 0x00005600050577ac */ /* 0x000ea20008000800 */
[----:B------:R-:W-:-:S05]  /*10d0*/  CS2R.32 R147, SR_CgaSize ;  /* 0x0000000000937805 */ /* 0x000fca0000008a00 */
[----:B------:R-:W-:-:S05]  /*10e0*/  IMAD R147, R147, -0xa0, RZ ;  /* 0xffffff6093937824 */ /* 0x000fca00078e02ff */
[----:B------:R-:W-:-:S14]  /*10f0*/  R2UR UR4, R147 ;  /* 0x00000000930472ca */ /* 0x000fdc00000e0000 */
[----:B------:R-:W3:Y:S01]  /*1100*/  LDCU UR4, c[0x0][UR4+0x2b4] ;  /* 0x00005680040477ac */ /* 0x000ee20008000800 */
[----:B------:R-:W4:Y:S01]  /*1110*/  S2UR UR8, SR_CTAID.Y ;  /* 0x00000000000879c3 */ /* 0x000f220000002600 */
[----:B------:R-:W-:-:S05]  /*1120*/  CS2R.32 R147, SR_CgaSize ;  /* 0x0000000000937805 */ /* 0x000fca0000008a00 */
[----:B------:R-:W-:-:S05]  /*1130*/  IMAD R147, R147, -0xa0, RZ ;  /* 0xffffff6093937824 */ /* 0x000fca00078e02ff */
[----:B------:R-:W-:-:S14]  /*1140*/  R2UR UR9, R147 ;  /* 0x00000000930972ca */ /* 0x000fdc00000e0000 */
[----:B------:R-:W3:Y:S01]  /*1150*/  LDCU UR9, c[0x0][UR9+0x2a0] ;  /* 0x00005400090977ac */ /* 0x000ee20008000800 */
[----:B------:R-:W3:Y:S01]  /*1160*/  LDCU UR21, c[0x0][0xb24] ;  /* 0x00016480ff1577ac */ /* 0x000ee20008000800 */
[----:B------:R-:W1:Y:S01]  /*1170*/  S2UR UR36, SR_CTAID.Z ;  /* 0x00000000002479c3 */ /* 0x000e620000002700 */
[----:B------:R-:W-:-:S05]  /*1180*/  CS2R.32 R147, SR_CgaSize ;  /* 0x0000000000937805 */ /* 0x000fca0000008a00 */
[----:B------:R-:W-:-:S05]  /*1190*/  IMAD R147, R147, -0xa0, RZ ;  /* 0xffffff6093937824 */ /* 0x000fca00078e02ff */
[----:B------:R-:W-:-:S14]  /*11a0*/  R2UR UR63, R147 ;  /* 0x00000000933f72ca */ /* 0x000fdc00000e0000 */
[----:B------:R-:W3:Y:S01]  /*11b0*/  LDCU UR63, c[0x0][UR63+0x2a4] ;  /* 0x000054803f3f77ac */ /* 0x000ee20008000800 */
[----:B------:R-:W3:Y:S01]  /*11c0*/  LDCU UR42, c[0x0][0xb24] ;  /* 0x00016480ff2a77ac */ /* 0x000ee20008000800 */
[----:B-1----:R-:W-:Y:S01]  /*11d0*/  I2FP.F32.U32 R3, UR7 ;  /* 0x0000000700037c45 */ /* 0x002fe20008201000 */
[----:B------:R-:W1:Y:S04]  /*11e0*/  LDCU UR28, c[0x0][0xb30] ;  /* 0x00016600ff1c77ac */ /* 0x000e680008000800 */
[----:B--2---:R-:W-:Y:S01]  /*11f0*/  FMUL R3, R3, UR5 ;  /* 0x0000000503037c20 */ /* 0x004fe20008400000 */
[----:B------:R-:W-:Y:S01]  /*1200*/  USHF.L.U32 UR26, UR45, 0xa, URZ ;  /* 0x0000000a2d1a7899 */ /* 0x000fe200080006ff */
[----:B----4-:R-:W-:Y:S01]  /*1210*/  I2FP.F32.U32 R2, UR8 ;  /* 0x0000000800027c45 */ /* 0x010fe20008201000 */
[----:B---3--:R-:W-:-:S03]  /*1220*/  UISETP.GE.AND UP2, UPT, UR21, 0x1, UPT ;  /* 0x000000011500788c */ /* 0x008fc6000bf46270 */
[----:B------:R-:W2:Y:S01]  /*1230*/  F2I.U32.TRUNC.NTZ R3, R3 ;  /* 0x0000000300037305 */ /* 0x000ea2000020f000 */
[----:B------:R-:W-:Y:S01]  /*1240*/  UMOV UR16, UR7 ;  /* 0x0000000700107c82 */ /* 0x000fe20008000000 */
[----:B------:R-:W-:Y:S01]  /*1250*/  FMUL R2, R2, UR4 ;  /* 0x0000000402027c20 */ /* 0x000fe20008400000 */
[----:B------:R-:W-:-:S05]  /*1260*/  UMOV UR20, UR8 ;  /* 0x0000000800147c82 */ /* 0x000fca0008000000 */
[----:B------:R-:W3:Y:S01]  /*1270*/  F2I.U32.TRUNC.NTZ R2, R2 ;  /* 0x0000000200027305 */ /* 0x000ee2000020f000 */
[----:B--2---:R-:W-:Y:S02]  /*1280*/  R2UR UR4, R3 ;  /* 0x00000000030472ca */ /* 0x004fe400000e0000 */
[----:B---3--:R-:W-:Y:S02]  /*1290*/  R2UR UR6, R2 ;  /* 0x00000000020672ca */ /* 0x008fe400000e0000 */
[----:B------:R-:W-:-:S09]  /*12a0*/  PRMT R2, RZ, 0x7610, R2 ;  /* 0x00007610ff027816 */ /* 0x000fd20000000002 */
[----:B------:R-:W-:-:S04]  /*12b0*/  UIADD3 UR5, UPT, UPT, -UR4, URZ, URZ ;  /* 0x000000ff04057290 */ /* 0x000fc8000fffe1ff */
[----:B------:R-:W-:Y:S02]  /*12c0*/  UIMAD UR5, UR9, UR5, UR7 ;  /* 0x00000005090572a4 */ /* 0x000fe4000f8e0207 */
[----:B------:R-:W-:-:S04]  /*12d0*/  UIADD3 UR4, UPT, UPT, -UR6, URZ, URZ ;  /* 0x000000ff06047290 */ /* 0x000fc8000fffe1ff */
[----:B------:R-:W-:Y:S01]  /*12e0*/  IMAD.U32 R147, RZ, RZ, UR5 ;  /* 0x00000005ff937e24 */ /* 0x000fe2000f8e00ff */
[----:B------:R-:W-:Y:S01]  /*12f0*/  UIMAD UR63, UR63, UR4, UR8 ;  /* 0x000000043f3f72a4 */ /* 0x000fe2000f8e0208 */
[----:B-1----:R-:W-:Y:S11]  /*1300*/  BRA.U UP4, `(.L_x_18) ;  /* 0x0000000104447547 */ /* 0x002ff6000b800000 */
[----:B------:R-:W-:Y:S01]  /*1310*/  R2UR UR6, R147 ;  /* 0x00000000930672ca */ /* 0x000fe200000e0000 */
[----:B------:R-:W-:Y:S02]  /*1320*/  UISETP.NE.AND UP0, UPT, UR63, URZ, UPT ;  /* 0x000000ff3f00728c */ /* 0x000fe4000bf05270 */
[----:B------:R-:W-:-:S04]  /*1330*/  UISETP.NE.AND UP1, UPT, UR63, 0x1, UPT ;  /* 0x000000013f00788c */ /* 0x000fc8000bf25270 */
[----:B------:R-:W-:Y:S02]  /*1340*/  USEL UR5, URZ, 0x2, UP1 ;  /* 0x00000002ff057887 */ /* 0x000fe40008800000 */
[----:B------:R-:W-:-:S04]  /*1350*/  UISETP.NE.AND UP1, UPT, UR63, 0x3, UPT ;  /* 0x000000033f00788c */ /* 0x000fc8000bf25270 */
[----:B------:R-:W-:-:S04]  /*1360*/  UISETP.EQ.OR UP0, UPT, UR6, URZ, !UP0 ;  /* 0x000000ff0600728c */ /* 0x000fc8000c702670 */
[----:B------:R-:W-:Y:S02]  /*1370*/  USEL UR8, URZ, 0x1, !UP0 ;  /* 0x00000001ff087887 */ /* 0x000fe4000c000000 */
[----:B------:R-:W-:-:S04]  /*1380*/  UISETP.NE.AND UP0, UPT, UR63, 0x2, UPT ;  /* 0x000000023f00788c */ /* 0x000fc8000bf05270 */
[----:B------:R-:W-:Y:S02]  /*1390*/  USEL UR4, URZ, 0x4, UP0 ;  /* 0x00000004ff047887 */ /* 0x000fe40008000000 */
[----:B------:R-:W-:Y:S02]  /*13a0*/  UISETP.NE.AND UP0, UPT, UR6, URZ, UPT ;  /* 0x000000ff0600728c */ /* 0x000fe4000bf05270 */
[----:B------:R-:W-:Y:S02]  /*13b0*/  USEL UR6, URZ, 0x8, UP1 ;  /* 0x00000008ff067887 */ /* 0x000fe40008800000 */
[----:B------:R-:W-:Y:S02]  /*13c0*/  USEL UR7, UR5, 0x2, UP0 ;  /* 0x0000000205077887 */ /* 0x000fe40008000000 */
[----:B------:R-:W-:Y:S02]  /*13d0*/  USEL UR4, UR4, 0x4, UP0 ;  /* 0x0000000404047887 */ /* 0x000fe40008000000 */
[----:B------:R-:W-:-:S02]  /*13e0*/  USEL UR5, UR6, 0x8, UP0 ;  /* 0x0000000806057887 */ /* 0x000fc40008000000 */
[----:B------:R-:W-:-:S04]  /*13f0*/  UIADD3 UR4, UPT, UPT, UR4, UR7, UR8 ;  /* 0x0000000704047290 */ /* 0x000fc8000fffe008 */
[----:B------:R-:W-:-:S06]  /*1400*/  UIADD3 UR4, UPT, UPT, UR4, UR5, URZ ;  /* 0x0000000504047290 */ /* 0x000fcc000fffe0ff */
[----:B------:R-:W-:Y:S02]  /*1410*/  MOV R2, UR4 ;  /* 0x0000000400027c02 */ /* 0x000fe40008000f00 */
.L_x_18:
[----:B------:R-:W-:Y:S05]  /*1420*/  BRA.U !UP2, `(.L_x_19) ;  /* 0x000000010ad47547 */ /* 0x000fea000b800000 */
[----:B------:R-:W1:Y:S01]  /*1430*/  LDCU.128 UR12, c[0x0][0xb10] ;  /* 0x00016200ff0c77ac */ /* 0x000e620008000c00 */
[----:B------:R-:W2:Y:S01]  /*1440*/  LDCU UR6, c[0x0][0x370] ;  /* 0x00006e00ff0677ac */ /* 0x000ea20008000800 */
[----:B------:R-:W3:Y:S01]  /*1450*/  LDCU UR5, c[0x0][0x374] ;  /* 0x00006e80ff0577ac */ /* 0x000ee20008000800 */
[----:B------:R-:W4:Y:S01]  /*1460*/  LDCU UR27, c[0x0][0xb0c] ;  /* 0x00016180ff1b77ac */ /* 0x000f220008000800 */
[----:B------:R-:W4:Y:S01]  /*1470*/  LDCU UR4, c[0x0][0xb20] ;  /* 0x00016400ff0477ac */ /* 0x000f220008000800 */
[----:B------:R-:W4:Y:S01]  /*1480*/  LDCU.64 UR8, c[0x0][0xb28] ;  /* 0x00016500ff0877ac */ /* 0x000f220008000a00 */
[----:B-1----:R-:W-:Y:S02]  /*1490*/  UISETP.NE.AND UP0, UPT, UR14, 0x1, UPT ;  /* 0x000000010e00788c */ /* 0x002fe4000bf05270 */
[----:B---3--:R-:W-:Y:S02]  /*14a0*/  UIMAD.WIDE.U32 UR10, UR5, UR15, URZ ;  /* 0x0000000f050a72a5 */ /* 0x008fe4000f8e00ff */
[----:B--2---:R-:W-:-:S02]  /*14b0*/  UIMAD.WIDE.U32 UR22, UR6, UR12, URZ ;  /* 0x0000000c061672a5 */ /* 0x004fc4000f8e00ff */
[----:B----4-:R-:W-:Y:S02]  /*14c0*/  UISETP.NE.AND UP1, UPT, UR27, 0x1, UPT ;  /* 0x000000011b00788c */ /* 0x010fe4000bf25270 */
[----:B------:R-:W-:Y:S01]  /*14d0*/  UISETP.NE.AND UP2, UPT, UR21, 0x1, UPT ;  /* 0x000000011500788c */ /* 0x000fe2000bf45270 */
[----:B------:R-:W-:Y:S02]  /*14e0*/  UMOV UR10, UR11 ;  /* 0x0000000b000a7c82 */ /* 0x000fe40008000000 */
[----:B------:R-:W-:Y:S01]  /*14f0*/  UMOV UR22, UR23 ;  /* 0x0000001700167c82 */ /* 0x000fe20008000000 */
[----:B------:R-:W-:Y:S02]  /*1500*/  @UP0 USHF.R.U32.HI UR5, URZ, UR4, UR10 ;  /* 0x00000004ff050299 */ /* 0x000fe4000801160a */
[----:B------:R-:W-:Y:S02]  /*1510*/  UIMAD.WIDE.U32 UR24, UR20, UR15, URZ ;  /* 0x0000000f141872a5 */ /* 0x000fe4000f8e00ff */
[----:B------:R-:W-:-:S02]  /*1520*/  UIMAD.WIDE.U32 UR10, UR5, UR8, URZ ;  /* 0x00000008050a72a5 */ /* 0x000fc4000f8e00ff */
[----:B------:R-:W-:Y:S02]  /*1530*/  @UP1 USHF.R.U32.HI UR6, URZ, UR13, UR22 ;  /* 0x0000000dff061299 */ /* 0x000fe40008011616 */
[----:B------:R-:W-:Y:S02]  /*1540*/  UIMAD.WIDE.U32 UR18, UR16, UR12, URZ ;  /* 0x0000000c101272a5 */ /* 0x000fe4000f8e00ff */
[----:B------:R-:W-:Y:S01]  /*1550*/  UIMAD.WIDE.U32 UR22, UR6, UR8, URZ ;  /* 0x00000008061672a5 */ /* 0x000fe2000f8e00ff */
[----:B------:R-:W-:Y:S01]  /*1560*/  UMOV UR24, UR25 ;  /* 0x0000001900187c82 */ /* 0x000fe20008000000 */
[----:B------:R-:W-:Y:S01]  /*1570*/  UMOV UR10, UR11 ;  /* 0x0000000b000a7c82 */ /* 0x000fe20008000000 */
[----:B------:R-:W-:Y:S02]  /*1580*/  USHF.R.U32.HI UR24, URZ, UR4, UR24 ;  /* 0x00000004ff187299 */ /* 0x000fe40008011618 */
[----:B------:R-:W-:Y:S02]  /*1590*/  @UP2 USHF.R.U32.HI UR5, URZ, UR9, UR10 ;  /* 0x00000009ff052299 */ /* 0x000fe4000801160a */
[----:B------:R-:W-:Y:S01]  /*15a0*/  UMOV UR7, UR23 ;  /* 0x0000001700077c82 */ /* 0x000fe20008000000 */
[----:B------:R-:W-:Y:S01]  /*15b0*/  UMOV UR18, UR19 ;  /* 0x0000001300127c82 */ /* 0x000fe20008000000 */
[----:B------:R-:W-:-:S02]  /*15c0*/  @UP2 USHF.R.U32.HI UR6, URZ, UR9, UR7 ;  /* 0x00000009ff062299 */ /* 0x000fc40008011607 */
[----:B------:R-:W-:Y:S02]  /*15d0*/  USHF.R.U32.HI UR13, URZ, UR13, UR18 ;  /* 0x0000000dff0d7299 */ /* 0x000fe40008011612 */
[----:B------:R-:W-:Y:S02]  /*15e0*/  USEL UR4, UR20, UR24, !UP0 ;  /* 0x0000001814047287 */ /* 0x000fe4000c000000 */
[----:B------:R-:W-:Y:S02]  /*15f0*/  UIMAD UR7, UR5, UR21, URZ ;  /* 0x00000015050772a4 */ /* 0x000fe4000f8e02ff */
[----:B------:R-:W-:Y:S02]  /*1600*/  USEL UR5, UR16, UR13, !UP1 ;  /* 0x0000000d10057287 */ /* 0x000fe4000c800000 */
[----:B------:R-:W-:Y:S02]  /*1610*/  UIMAD UR12, UR6, UR21, URZ ;  /* 0x00000015060c72a4 */ /* 0x000fe4000f8e02ff */
[----:B------:R-:W-:-:S02]  /*1620*/  UISETP.GE.AND UP0, UPT, UR4, UR7, UPT ;  /* 0x000000070400728c */ /* 0x000fc4000bf06270 */
[----:B------:R-:W-:Y:S02]  /*1630*/  UIMAD.WIDE.U32 UR10, UR4, UR8, URZ ;  /* 0x00000008040a72a5 */ /* 0x000fe4000f8e00ff */
[----:B------:R-:W-:Y:S02]  /*1640*/  UISETP.GE.OR UP0, UPT, UR5, UR12, UP0 ;  /* 0x0000000c0500728c */ /* 0x000fe40008706670 */
[----:B------:R-:W-:Y:S02]  /*1650*/  UIMAD.WIDE.U32 UR12, UR5, UR8, URZ ;  /* 0x00000008050c72a5 */ /* 0x000fe4000f8e00ff */
[----:B------:R-:W-:Y:S01]  /*1660*/  UIADD3 UR10, UPT, UPT, -UR4, URZ, URZ ;  /* 0x000000ff040a7290 */ /* 0x000fe2000fffe1ff */
[----:B------:R-:W-:Y:S01]  /*1670*/  UMOV UR8, UR11 ;  /* 0x0000000b00087c82 */ /* 0x000fe20008000000 */
[----:B------:R-:W-:Y:S02]  /*1680*/  UIADD3 UR11, UPT, UPT, -UR5, URZ, URZ ;  /* 0x000000ff050b7290 */ /* 0x000fe4000fffe1ff */
[----:B------:R-:W-:-:S03]  /*1690*/  USHF.R.U32.HI UR8, URZ, UR9, UR8 ;  /* 0x00000009ff087299 */ /* 0x000fc60008011608 */
[----:B------:R-:W-:Y:S01]  /*16a0*/  @!UP0 UMOV UR7, UR13 ;  /* 0x0000000d00078c82 */ /* 0x000fe20008000000 */
[----:B------:R-:W-:Y:S02]  /*16b0*/  UIMAD UR20, UR14, UR10, UR20 ;  /* 0x0000000a0e1472a4 */ /* 0x000fe4000f8e0214 */
[----:B------:R-:W-:Y:S02]  /*16c0*/  USEL UR8, UR4, UR8, !UP2 ;  /* 0x0000000804087287 */ /* 0x000fe4000d000000 */
[----:B------:R-:W-:Y:S02]  /*16d0*/  @!UP0 USHF.R.U32.HI UR7, URZ, UR9, UR7 ;  /* 0x00000009ff078299 */ /* 0x000fe40008011607 */
[----:B------:R-:W-:Y:S02]  /*16e0*/  UIADD3 UR9, UPT, UPT, -UR8, URZ, URZ ;  /* 0x000000ff08097290 */ /* 0x000fe4000fffe1ff */
[----:B------:R-:W-:Y:S02]  /*16f0*/  @!UP0 USEL UR7, UR5, UR7, !UP2 ;  /* 0x0000000705078287 */ /* 0x000fe4000d000000 */
[----:B------:R-:W-:-:S02]  /*1700*/  UIMAD UR9, UR21, UR9, UR4 ;  /* 0x00000009150972a4 */ /* 0x000fc4000f8e0204 */
[----:B------:R-:W-:Y:S02]  /*1710*/  @!UP0 UIADD3 UR8, UPT, UPT, UR8, -UR7, URZ ;  /* 0x8000000708088290 */ /* 0x000fe4000fffe0ff */
[----:B------:R-:W-:Y:S02]  /*1720*/  @!UP0 UIMAD UR6, UR9, UR6, UR7 ;  /* 0x00000006090682a4 */ /* 0x000fe4000f8e0207 */
[----:B------:R-:W-:Y:S02]  /*1730*/  @!UP0 UIMAD UR4, UR8, UR21, UR5 ;  /* 0x00000015080482a4 */ /* 0x000fe4000f8e0205 */
[----:B------:R-:W-:Y:S02]  /*1740*/  UIMAD UR16, UR27, UR11, UR16 ;  /* 0x0000000b1b1072a4 */ /* 0x000fe4000f8e0210 */
[----:B------:R-:W-:Y:S01]  /*1750*/  UIMAD UR20, UR4, UR14, UR20 ;  /* 0x0000000e041472a4 */ /* 0x000fe2000f8e0214 */
[----:B------:R-:W-:Y:S02]  /*1760*/  @!UP0 UMOV UR5, UR6 ;  /* 0x0000000600058c82 */ /* 0x000fe40008000000 */
[----:B------:R-:W-:-:S12]  /*1770*/  UIMAD UR16, UR5, UR27, UR16 ;  /* 0x0000001b051072a4 */ /* 0x000fd8000f8e0210 */
.L_x_19:
[----:B------:R-:W-:Y:S02]  /*1780*/  UISETP.NE.AND UP1, UPT, UR28, 0x1, UPT ;  /* 0x000000011c00788c */ /* 0x000fe4000bf25270 */
[----:B------:R-:W-:Y:S02]  /*1790*/  UISETP.NE.AND UP0, UPT, UR17, 0x2, UPT ;  /* 0x000000021100788c */ /* 0x000fe4000bf05270 */
[----:B------:R-:W-:-:S05]  /*17a0*/  ULOP3.LUT UR21, UR26, 0xc00, URZ, 0xc0, !UPT ;  /* 0x00000c001a157892 */ /* 0x000fca000f8ec0ff */
[----:B------:R-:W-:Y:S07]  /*17b0*/  BRA.U UP1, `(.L_x_20) ;  /* 0x0000000101447547 */ /* 0x000fee000b800000 */
[----:B------:R-:W1:Y:S01]  /*17c0*/  LDCU.128 UR8, c[0x0][0xb10] ;  /* 0x00016200ff0877ac */ /* 0x000e620008000c00 */
[----:B------:R-:W2:Y:S01]  /*17d0*/  LDCU UR12, c[0x0][0xb0c] ;  /* 0x00016180ff0c77ac */ /* 0x000ea20008000800 */
[----:B------:R-:W3:Y:S01]  /*17e0*/  LDCU UR13, c[0x0][0xb20] ;  /* 0x00016400ff0d77ac */ /* 0x000ee20008000800 */
[----:B-1----:R-:W-:Y:S02]  /*17f0*/  UIMAD.WIDE.U32 UR6, UR16, UR8, URZ ;  /* 0x00000008100672a5 */ /* 0x002fe4000f8e00ff */
[----:B------:R-:W-:Y:S02]  /*1800*/  UIMAD.WIDE.U32 UR4, UR20, UR11, URZ ;  /* 0x0000000b140472a5 */ /* 0x000fe4000f8e00ff */
[----:B--2---:R-:W-:Y:S02]  /*1810*/  UISETP.NE.AND UP2, UPT, UR12, 0x1, UPT ;  /* 0x000000010c00788c */ /* 0x004fe4000bf45270 */
[----:B------:R-:W-:Y:S01]  /*1820*/  UISETP.NE.AND UP1, UPT, UR10, 0x1, UPT ;  /* 0x000000010a00788c */ /* 0x000fe2000bf25270 */
[----:B------:R-:W-:-:S02]  /*1830*/  UMOV UR6, UR7 ;  /* 0x0000000700067c82 */ /* 0x000fc40008000000 */
[----:B------:R-:W-:Y:S01]  /*1840*/  UMOV UR4, UR5 ;  /* 0x0000000500047c82 */ /* 0x000fe20008000000 */
[----:B------:R-:W-:Y:S02]  /*1850*/  USHF.R.U32.HI UR6, URZ, UR9, UR6 ;  /* 0x00000009ff067299 */ /* 0x000fe40008011606 */
[----:B---3--:R-:W-:Y:S02]  /*1860*/  USHF.R.U32.HI UR4, URZ, UR13, UR4 ;  /* 0x0000000dff047299 */ /* 0x008fe40008011604 */
[----:B------:R-:W-:Y:S02]  /*1870*/  USEL UR5, UR16, UR6, !UP2 ;  /* 0x0000000610057287 */ /* 0x000fe4000d000000 */
[----:B------:R-:W-:-:S04]  /*1880*/  USEL UR4, UR20, UR4, !UP1 ;  /* 0x0000000414047287 */ /* 0x000fc8000c800000 */
[----:B------:R-:W-:Y:S02]  /*1890*/  UIADD3 UR6, UPT, UPT, UR5, -UR4, URZ ;  /* 0x8000000405067290 */ /* 0x000fe4000fffe0ff */
[----:B------:R-:W-:Y:S02]  /*18a0*/  UIADD3 UR4, UPT, UPT, -UR5, UR4, URZ ;  /* 0x0000000405047290 */ /* 0x000fe4000fffe1ff */
[----:B------:R-:W-:Y:S02]  /*18b0*/  UIMAD UR20, UR6, UR10, UR20 ;  /* 0x0000000a061472a4 */ /* 0x000fe4000f8e0214 */
[----:B------:R-:W-:-:S12]  /*18c0*/  UIMAD UR16, UR4, UR12, UR16 ;  /* 0x0000000c041072a4 */ /* 0x000fd8000f8e0210 */
.L_x_20:
[----:B------:R-:W-:Y:S05]  /*18d0*/  BRA.U !UP5, `(.L_x_21) ;  /* 0x000000010d0c7547 */ /* 0x000fea000b800000 */
[----:B------:R-:W-:Y:S01]  /*18e0*/  UCGABAR_WAIT ;  /* 0x0000000000007dc7 */ /* 0x000fe20008000000 */
[----:B------:R-:W-:Y:S01]  /*18f0*/  CCTL.IVALL ;  /* 0x00000000ff00798f */ /* 0x000fe20002000000 */
[----:B------:R-:W-:Y:S05]  /*1900*/  BRA `(.L_x_22) ;  /* 0x0000000000047947 */ /* 0x000fea0003800000 */
.L_x_21:
[----:B------:R-:W-:Y:S06]  /*1910*/  BAR.SYNC.DEFER_BLOCKING 0x0 ;  /* 0x0000000000007b1d */ /* 0x000fec0000010000 */
.L_x_22:
[----:B------:R-:W-:Y:S05]  /*1920*/  BRA.U UP0, `(.L_x_23) ;  /* 0x0000001d00907547 */ /* 0x000fea000b800000 */
[----:B------:R-:W1:Y:S01]  /*1930*/  LDCU UR6, c[0x0][0x38c] ;  /* 0x00007180ff0677ac */ /* 0x000e620008000800 */
[----:B------:R-:W-:Y:S01]  /*1940*/  PLOP3.LUT P1, PT, PT, PT, UP3, 0x80, 0x8 ;  /* 0x000000000008781c */ /* 0x000fe20003f2f038 */
[----:B------:R-:W-:Y:S01]  /*1950*/  IMAD.MOV.U32 R12, RZ, RZ, 0x1 ;  /* 0x00000001ff0c7424 */ /* 0x000fe200078e00ff */
[----:B------:R-:W-:Y:S01]  /*1960*/  ISETP.EQ.OR P2, PT, R0, RZ, P3 ;  /* 0x000000ff0000720c */ /* 0x000fe20001f42670 */
[----:B------:R-:W-:Y:S01]  /*1970*/  UISETP.NE.AND UP1, UPT, UR17, URZ, UPT ;  /* 0x000000ff1100728c */ /* 0x000fe2000bf25270 */
[----:B------:R-:W-:Y:S02]  /*1980*/  PLOP3.LUT P1, PT, P1, PT, PT, 0x8, 0x80 ;  /* 0x000000000080781c */ /* 0x000fe40000f2e170 */
[----:B------:R-:W-:Y:S01]  /*1990*/  CS2R R10, SRZ ;  /* 0x00000000000a7805 */ /* 0x000fe2000001ff00 */
[----:B------:R-:W-:Y:S01]  /*19a0*/  IMAD.MOV.U32 R9, RZ, RZ, RZ ;  /* 0x000000ffff097224 */ /* 0x000fe200078e00ff */
[----:B------:R-:W2:Y:S01]  /*19b0*/  LDCU UR39, c[0x0][0x370] ;  /* 0x00006e00ff2777ac */ /* 0x000ea20008000800 */
[----:B------:R-:W-:Y:S01]  /*19c0*/  IMAD.MOV.U32 R8, RZ, RZ, 0x1 ;  /* 0x00000001ff087424 */ /* 0x000fe200078e00ff */
[----:B------:R-:W3:Y:S01]  /*19d0*/  LDCU.64 UR28, c[0x0][0x348] ;  /* 0x00006900ff1c77ac */ /* 0x000ee20008000a00 */
[----:B------:R-:W-:-:S02]  /*19e0*/  USHF.R.U32.HI UR44, URZ, 0x5, UR21 ;  /* 0x00000005ff2c7899 */ /* 0x000fc40008011615 */
[----:B-1----:R-:W-:Y:S02]  /*19f0*/  UIADD3 UR5, UPT, UPT, UR6, 0x1f, URZ ;  /* 0x0000001f06057890 */ /* 0x002fe4000fffe0ff */
[----:B------:R-:W-:Y:S02]  /*1a00*/  UIADD3 UR46, UPT, UPT, UR6, 0x3e, URZ ;  /* 0x0000003e062e7890 */ /* 0x000fe4000fffe0ff */
[----:B------:R-:W-:Y:S01]  /*1a10*/  USHF.R.S32.HI UR4, URZ, 0x1f, UR5 ;  /* 0x0000001fff047899 */ /* 0x000fe20008011405 */
[----:B------:R-:W1:Y:S03]  /*1a20*/  LDCU UR38, c[0x0][0x374] ;  /* 0x00006e80ff2677ac */ /* 0x000e660008000800 */
[----:B------:R-:W-:Y:S02]  /*1a30*/  ULEA.HI UR4, UR4, UR5, URZ, 0x5 ;  /* 0x0000000504047291 */ /* 0x000fe4000f8f28ff */
[----:B------:R-:W-:-:S02]  /*1a40*/  USEL UR25, UR37, 0x2, UP1 ;  /* 0x0000000225197887 */ /* 0x000fc40008800000 */
[----:B------:R-:W-:Y:S02]  /*1a50*/  USHF.R.S32.HI UR41, URZ, 0x5, UR4 ;  /* 0x00000005ff297899 */ /* 0x000fe40008011404 */
[----:B------:R-:W-:Y:S02]  /*1a60*/  UIADD3 UR4, UPT, UPT, UR6, -0x1, URZ ;  /* 0xffffffff06047890 */ /* 0x000fe4000fffe0ff */
[----:B------:R-:W-:Y:S02]  /*1a70*/  UISETP.LT.U32.AND UP0, UPT, UR41, 0x18, UPT ;  /* 0x000000182900788c */ /* 0x000fe4000bf01070 */
[----:B------:R-:W-:Y:S02]  /*1a80*/  UISETP.GE.U32.AND UP2, UPT, UR4, -0x3f, UPT ;  /* 0xffffffc10400788c */ /* 0x000fe4000bf46070 */
[----:B------:R-:W-:Y:S01]  /*1a90*/  USEL UR40, UR41, 0x18, UP0 ;  /* 0x0000001829287887 */ /* 0x000fe20008000000 */
[----:B------:R-:W-:-:S03]  /*1aa0*/  UMOV UR5, URZ ;  /* 0x000000ff00057c82 */ /* 0x000fc60008000000 */
[----:B------:R-:W-:Y:S02]  /*1ab0*/  UIADD3 UR24, UPT, UPT, UR40, -0x1, URZ ;  /* 0xffffffff28187890 */ /* 0x000fe4000fffe0ff */
[----:B------:R-:W-:-:S03]  /*1ac0*/  UIADD3 UR43, UPT, UPT, UR41, -UR40, URZ ;  /* 0x80000028292b7290 */ /* 0x000fc6000fffe0ff */
[----:B------:R-:W-:-:S04]  /*1ad0*/  @UP2 UIADD3 UR24, UPT, UPT, UR40, URZ, URZ ;  /* 0x000000ff28182290 */ /* 0x000fc8000fffe0ff */
[----:B-123--:R-:W-:-:S12]  /*1ae0*/  UIADD3 UR24, UPT, UPT, UR24, 0x1, URZ ;  /* 0x0000000118187890 */ /* 0x00efd8000fffe0ff */
.L_x_43:
[----:B------:R-:W-:Y:S01]  /*1af0*/  UISETP.NE.AND UP0, UPT, UR45, URZ, UPT ;  /* 0x000000ff2d00728c */ /* 0x000fe2000bf05270 */
[----:B-1----:R-:W1:Y:S08]  /*1b00*/  S2UR UR45, SR_CgaCtaId ;  /* 0x00000000002d79c3 */ /* 0x002e700000008800 */
[----:B------:R-:W-:Y:S05]  /*1b10*/  BRA.U UP0, `(.L_x_24) ;  /* 0x0000000100347547 */ /* 0x000fea000b800000 */
[----:B------:R-:W2:Y:S01]  /*1b20*/  S2R R0, SR_CgaCtaId ;  /* 0x0000000000007919 */ /* 0x000ea20000008800 */
[----:B------:R-:W-:Y:S02]  /*1b30*/  MOV R3, 0x400 ;  /* 0x0000040000037802 */ /* 0x000fe40000000f00 */
[----:B------:R-:W-:Y:S02]  /*1b40*/  SHF.L.U32 R2, R8, 0x1f, RZ ;  /* 0x0000001f08027819 */ /* 0x000fe400000006ff */
[----:B--2---:R-:W-:-:S05]  /*1b50*/  LEA R0, R0, R3, 0x18 ;  /* 0x0000000300007211 */ /* 0x004fca00078ec0ff */
[----:B------:R-:W-:-:S04]  /*1b60*/  IMAD R3, R9, 0x8, R0 ;  /* 0x0000000809037824 */ /* 0x000fc800078e0200 */
[----:B------:R-:W2:Y:S02]  /*1b70*/  SYNCS.PHASECHK.TRANS64.TRYWAIT P0, [R3+URZ+0x220], R2 ;  /* 0x00022002030075a7 */ /* 0x000ea400080011ff */
[----:B--2---:R-:W-:Y:S05]  /*1b80*/  @!P0 BRA `(.L_x_25) ;  /* 0x0000007800c08947 */ /* 0x004fea0003800000 */
.L_x_133:
[----:B------:R-:W-:Y:S01]  /*1b90*/  VIADD R9, R9, 0x1 ;  /* 0x0000000109097836 */ /* 0x000fe20000000000 */
[----:B------:R2:W-:Y:S04]  /*1ba0*/  SYNCS.ARRIVE.TRANS64.A1T0 RZ, [R3+URZ+0x210], RZ ;  /* 0x000210ff03ff79a7 */ /* 0x0005e800081000ff */
[----:B------:R-:W-:-:S04]  /*1bb0*/  ISETP.NE.AND P0, PT, R9, 0x2, PT ;  /* 0x000000020900780c */ /* 0x000fc80003f05270 */
[----:B------:R-:W-:Y:S02]  /*1bc0*/  SEL R9, R9, RZ, P0 ;  /* 0x000000ff09097207 */ /* 0x000fe40000000000 */
[----:B--2---:R-:W-:-:S04]  /*1bd0*/  SEL R3, RZ, 0x1, P0 ;  /* 0x00000001ff037807 */ /* 0x004fc80000000000 */
[----:B------:R-:W-:-:S07]  /*1be0*/  LOP3.LUT R8, R8, R3, RZ, 0x3c, !PT ;  /* 0x0000000308087212 */ /* 0x000fce00078e3cff */
.L_x_24:
[----:B------:R-:W-:Y:S01]  /*1bf0*/  UMOV UR6, 0x400 ;  /* 0x0000040000067882 */ /* 0x000fe20000000000 */
[----:B------:R-:W-:Y:S01]  /*1c00*/  SHF.L.U32 R0, R12, 0x1f, RZ ;  /* 0x0000001f0c007819 */ /* 0x000fe200000006ff */
[----:B-1----:R-:W-:Y:S02]  /*1c10*/  ULEA UR6, UR45, UR6, 0x18 ;  /* 0x000000062d067291 */ /* 0x002fe4000f8ec0ff */
[----:B------:R-:W-:Y:S02]  /*1c20*/  UISETP.GE.U32.AND UP0, UPT, UR46, 0x3f, UPT ;  /* 0x0000003f2e00788c */ /* 0x000fe4000bf06070 */
[----:B------:R-:W-:Y:S02]  /*1c30*/  ULEA UR4, UR5, UR6, 0x3 ;  /* 0x0000000605047291 */ /* 0x000fe4000f8e18ff */
[----:B------:R-:W-:Y:S02]  /*1c40*/  USHF.L.U32 UR11, UR20, 0x7, URZ ;  /* 0x00000007140b7899 */ /* 0x000fe400080006ff */
[----:B------:R-:W-:Y:S01]  /*1c50*/  ULEA UR35, UR16, UR44, 0x7 ;  /* 0x0000002c10237291 */ /* 0x000fe2000f8e38ff */
[----:B------:R-:W-:-:S04]  /*1c60*/  UMOV UR13, URZ ;  /* 0x000000ff000d7c82 */ /* 0x000fc80008000000 */
[----:B------:R1:W2:Y:S01]  /*1c70*/  SYNCS.PHASECHK.TRANS64.TRYWAIT P0, [UR4+0xc0], R0 ;  /* 0x0000c000ff0075a7 */ /* 0x0002a20008001104 */
[----:B------:R-:W-:Y:S06]  /*1c80*/  BRA.U !UP0, `(.L_x_26) ;  /* 0x0000000108bc7547 */ /* 0x000fec000b800000 */
[----:B------:R-:W-:Y:S01]  /*1c90*/  UMOV UR7, URZ ;  /* 0x000000ff00077c82 */ /* 0x000fe20008000000 */
[----:B------:R-:W-:-:S05]  /*1ca0*/  UMOV UR4, UR5 ;  /* 0x0000000500047c82 */ /* 0x000fca0008000000 */
.L_x_32:
[----:B------:R-:W-:Y:S01]  /*1cb0*/  ULEA UR33, UR4, UR6, 0x3 ;  /* 0x0000000604217291 */ /* 0x000fe2000f8e18ff */
[----:B--2---:R-:W-:Y:S01]  /*1cc0*/  @!P3 MOV R2, 0x2000 ;  /* 0x000020000002b802 */ /* 0x004fe20000000f00 */
[----:B--2-4-:R-:W-:Y:S10]  /*1cd0*/  @P0 BRA `(.L_x_27) ;  /* 0x00000000000c0947 */ /* 0x014ff40003800000 */
[----:B------:R-:W-:-:S04]  /*1ce0*/  SHF.L.U32 R3, R12, 0x1f, RZ ;  /* 0x0000001f0c037819 */ /* 0x000fc800000006ff */
[----:B------:R-:W2:Y:S02]  /*1cf0*/  SYNCS.PHASECHK.TRANS64.TRYWAIT P0, [UR33+0xc0], R3 ;  /* 0x0000c003ff0075a7 */ /* 0x000ea40008001121 */
[----:B--2---:R-:W-:Y:S05]  /*1d00*/  @!P0 BRA `(.L_x_28) ;  /* 0x0000007800748947 */ /* 0x004fea0003800000 */
.L_x_27:
[----:B------:R2:W-:Y:S01]  /*1d10*/  @!P3 SYNCS.ARRIVE.TRANS64 RZ, [UR33], R2 ;  /* 0x00000002ffffb9a7 */ /* 0x0005e20008000021 */
[----:B------:R-:W-:-:S04]  /*1d20*/  ULOP3.LUT UR5, UR25, 0x2, URZ, 0xfc, !UPT ;  /* 0x0000000219057892 */ /* 0x000fc8000f8efcff */
[----:B------:R-:W-:-:S09]  /*1d30*/  UISETP.NE.AND UP0, UPT, UR5, 0x2, UPT ;  /* 0x000000020500788c */ /* 0x000fd2000bf05270 */
[----:B------:R-:W-:Y:S05]  /*1d40*/  BRA.U UP0, `(.L_x_29) ;  /* 0x0000000100047547 */ /* 0x000fea000b800000 */
[----:B------:R-:W-:Y:S05]  /*1d50*/  BPT.TRAP 0x1 ;  /* 0x000000040000795c */ /* 0x000fea0000300000 */
.L_x_29:
[----:B------:R-:W-:Y:S04]  /*1d60*/  BSSY.RECONVERGENT B0, `(.L_x_30) ;  /* 0x0000003000007945 */ /* 0x000fe80003800200 */
[----:B------:R-:W-:Y:S05]  /*1d70*/  @P2 BRA `(.L_x_31) ;  /* 0x0000000000042947 */ /* 0x000fea0003800000 */
[----:B------:R-:W-:Y:S05]  /*1d80*/  BPT.TRAP 0x1 ;  /* 0x000000040000795c */ /* 0x000fea0000300000 */
.L_x_31:
[----:B------:R-:W-:Y:S05]  /*1d90*/  BSYNC.RECONVERGENT B0 ;  /* 0x0000000000007941 */ /* 0x000fea0003800200 */
.L_x_30:
[----:B------:R-:W-:Y:S02]  /*1da0*/  UIADD3 UR5, UPT, UPT, UR4, 0x1, URZ ;  /* 0x0000000104057890 */ /* 0x000fe4000fffe0ff */
[----:B------:R-:W-:Y:S02]  /*1db0*/  UIADD3 UR16, UP1, UPT, UR28, 0x80, URZ ;  /* 0x000000801c107890 */ /* 0x000fe4000ff3e0ff */
[----:B------:R-:W-:Y:S02]  /*1dc0*/  UISETP.NE.AND UP0, UPT, UR5, 0x18, UPT ;  /* 0x000000180500788c */ /* 0x000fe4000bf05270 */
[----:B------:R-:W-:Y:S02]  /*1dd0*/  USHF.L.U32 UR34, UR7, 0x5, URZ ;  /* 0x0000000507227899 */ /* 0x000fe400080006ff */
[----:B------:R-:W-:Y:S02]  /*1de0*/  USEL UR9, URZ, 0x1, UP0 ;  /* 0x00000001ff097887 */ /* 0x000fe40008000000 */
[----:B------:R-:W-:-:S02]  /*1df0*/  USEL UR5, UR5, URZ, UP0 ;  /* 0x000000ff05057287 */ /* 0x000fc40008000000 */
[----:B------:R-:W-:Y:S02]  /*1e00*/  UIADD3 UR14, UP0, UPT, UR28, 0x180, URZ ;  /* 0x000001801c0e7890 */ /* 0x000fe4000ff1e0ff */
[----:B------:R-:W-:Y:S01]  /*1e10*/  ULEA UR8, UR5, UR6, 0x3 ;  /* 0x0000000605087291 */ /* 0x000fe2000f8e18ff */
[----:B------:R-:W-:Y:S01]  /*1e20*/  LOP3.LUT R12, R12, UR9, RZ, 0x3c, !PT ;  /* 0x000000090c0c7c12 */ /* 0x000fe2000f8e3cff */
[----:B------:R-:W-:Y:S02]  /*1e30*/  UIADD3.X UR17, UPT, UPT, URZ, UR29, URZ, UP1, !UPT ;  /* 0x0000001dff117290 */ /* 0x000fe40008ffe4ff */
[----:B------:R-:W-:Y:S01]  /*1e40*/  UIADD3.X UR15, UPT, UPT, URZ, UR29, URZ, UP0, !UPT ;  /* 0x0000001dff0f7290 */ /* 0x000fe200087fe4ff */
[----:B-1----:R-:W-:Y:S01]  /*1e50*/  SHF.L.U32 R0, R12, 0x1f, RZ ;  /* 0x0000001f0c007819 */ /* 0x002fe200000006ff */
[----:B------:R-:W-:Y:S01]  /*1e60*/  UMOV UR18, 0x0 ;  /* 0x0000000000127882 */ /* 0x000fe20000000000 */
[----:B------:R-:W-:Y:S01]  /*1e70*/  UMOV UR19, 0x10000000 ;  /* 0x1000000000137882 */ /* 0x000fe20000000000 */
[----:B------:R-:W-:Y:S01]  /*1e80*/  UMOV UR12, UR36 ;  /* 0x00000024000c7c82 */ /* 0x000fe20008000000 */
[----:B------:R3:W4:Y:S01]  /*1e90*/  SYNCS.PHASECHK.TRANS64.TRYWAIT P0, [UR8+0xc0], R0 ;  /* 0x0000c000ff0075a7 */ /* 0x0007220008001108 */
[----:B------:R-:W-:Y:S01]  /*1ea0*/  USHF.L.U32 UR8, UR4, 0xc, URZ ;  /* 0x0000000c04087899 */ /* 0x000fe200080006ff */
[----:B------:R-:W-:-:S02]  /*1eb0*/  UMOV UR9, UR33 ;  /* 0x0000002100097c82 */ /* 0x000fc40008000000 */
[----:B------:R-:W-:Y:S01]  /*1ec0*/  UMOV UR4, 0xf0000 ;  /* 0x000f000000047882 */ /* 0x000fe20000000000 */
[----:B------:R-:W-:Y:S02]  /*1ed0*/  ULOP3.LUT UR32, UR8, UR21, URZ, 0xfc, !UPT ;  /* 0x0000001508207292 */ /* 0x000fe4000f8efcff */
[----:B------:R-:W-:Y:S02]  /*1ee0*/  UIADD3 UR8, UPT, UPT, UR6, 0x20600, UR8 ;  /* 0x0002060006087890 */ /* 0x000fe4000fffe008 */
[----:B------:R-:W-:Y:S01]  /*1ef0*/  UIADD3 UR32, UPT, UPT, UR6, 0x8600, UR32 ;  /* 0x0000860006207890 */ /* 0x000fe2000fffe020 */
[----:B------:R-:W-:Y:S01]  /*1f00*/  UMOV UR10, UR34 ;  /* 0x00000022000a7c82 */ /* 0x000fe20008000000 */
[----:B------:R-:W-:Y:S01]  /*1f10*/  UIADD3 UR7, UPT, UPT, UR7, 0x1, URZ ;  /* 0x0000000107077890 */ /* 0x000fe2000fffe0ff */
[----:B------:R-:W-:-:S03]  /*1f20*/  UMOV UR13, UR24 ;  /* 0x00000018000d7c82 */ /* 0x000fc60008000000 */
[----:B------:R-:W-:-:S03]  /*1f30*/  UISETP.NE.AND UP0, UPT, UR7, UR24, UPT ;  /* 0x000000180700728c */ /* 0x000fc6000bf05270 */
[----:B------:R1:W-:Y:S01]  /*1f40*/  UTMALDG.3D.MULTICAST [UR32], [UR16], UR4, desc[UR18] ;  /* 0x00001220100073b4 */ /* 0x0003e20008011804 */
[----:B------:R3:W-:Y:S01]  /*1f50*/  UTMALDG.3D [UR8], [UR14], desc[UR18] ;  /* 0x000012080e0075b4 */ /* 0x0007e20008011000 */
[----:B-1----:R-:W-:-:S04]  /*1f60*/  UMOV UR4, UR5 ;  /* 0x0000000500047c82 */ /* 0x002fc80008000000 */
[----:B---3--:R-:W-:Y:S05]  /*1f70*/  BRA.U UP0, `(.L_x_32) ;  /* 0xfffffffd004c7547 */ /* 0x008fea000b83ffff */
.L_x_26:
[----:B------:R-:W-:Y:S01]  /*1f80*/  ULEA UR4, UR5, UR6, 0x3 ;  /* 0x0000000605047291 */ /* 0x000fe2000f8e18ff */
[----:B-1----:R-:W-:Y:S01]  /*1f90*/  SHF.L.U32 R0, R12, 0x1f, RZ ;  /* 0x0000001f0c007819 */ /* 0x002fe200000006ff */
[----:B------:R-:W-:Y:S01]  /*1fa0*/  @!P1 SYNCS.ARRIVE.TRANS64.A1T0 RZ, [UR6+0x1a8], RZ ;  /* 0x0001a8ffffff99a7 */ /* 0x000fe20008100006 */
[----:B------:R-:W-:-:S06]  /*1fb0*/  UISETP.GT.AND UP0, UPT, UR41, UR40, UPT ;  /* 0x000000282900728c */ /* 0x000fcc000bf04270 */
[----:B--2-4-:R1:W2:Y:S03]  /*1fc0*/  SYNCS.PHASECHK.TRANS64.TRYWAIT P0, [UR4+0xc0], R0 ;  /* 0x0000c000ff0075a7 */ /* 0x0142a60008001104 */
[----:B------:R-:W-:Y:S05]  /*1fd0*/  BRA.U !UP0, `(.L_x_33) ;  /* 0x0000000108c07547 */ /* 0x000fea000b800000 */
[----:B------:R-:W-:Y:S01]  /*1fe0*/  UIADD3 UR26, UPT, UPT, UR43, UR13, URZ ;  /* 0x0000000d2b1a7290 */ /* 0x000fe2000fffe0ff */
[----:B------:R-:W-:-:S11]  /*1ff0*/  UMOV UR4, UR5 ;  /* 0x0000000500047c82 */ /* 0x000fd60008000000 */
.L_x_39:
[----:B------:R-:W-:Y:S01]  /*2000*/  ULEA UR17, UR4, UR6, 0x3 ;  /* 0x0000000604117291 */ /* 0x000fe2000f8e18ff */
[----:B--2---:R-:W-:Y:S01]  /*2010*/  @!P3 MOV R2, 0x2000 ;  /* 0x000020000002b802 */ /* 0x004fe20000000f00 */
[----:B--2-4-:R-:W-:Y:S10]  /*2020*/  @P0 BRA `(.L_x_34) ;  /* 0x00000000000c0947 */ /* 0x014ff40003800000 */
[----:B------:R-:W-:-:S04]  /*2030*/  SHF.L.U32 R3, R12, 0x1f, RZ ;  /* 0x0000001f0c037819 */ /* 0x000fc800000006ff */
[----:B------:R-:W2:Y:S02]  /*2040*/  SYNCS.PHASECHK.TRANS64.TRYWAIT P0, [UR17+0xc0], R3 ;  /* 0x0000c003ff0075a7 */ /* 0x000ea40008001111 */
[----:B--2---:R-:W-:Y:S05]  /*2050*/  @!P0 BRA `(.L_x_35) ;  /* 0x0000007400b88947 */ /* 0x004fea0003800000 */
.L_x_34:
[----:B------:R2:W-:Y:S01]  /*2060*/  @!P3 SYNCS.ARRIVE.TRANS64 RZ, [UR17], R2 ;  /* 0x00000002ffffb9a7 */ /* 0x0005e20008000011 */
[----:B------:R-:W-:-:S04]  /*2070*/  ULOP3.LUT UR5, UR25, 0x2, URZ, 0xfc, !UPT ;  /* 0x0000000219057892 */ /* 0x000fc8000f8efcff */
[----:B------:R-:W-:-:S09]  /*2080*/  UISETP.NE.AND UP0, UPT, UR5, 0x2, UPT ;  /* 0x000000020500788c */ /* 0x000fd2000bf05270 */
[----:B------:R-:W-:Y:S05]  /*2090*/  BRA.U UP0, `(.L_x_36) ;  /* 0x0000000100047547 */ /* 0x000fea000b800000 */
[----:B------:R-:W-:Y:S05]  /*20a0*/  BPT.TRAP 0x1 ;  /* 0x000000040000795c */ /* 0x000fea0000300000 */
.L_x_36:
[----:B------:R-:W-:Y:S04]  /*20b0*/  BSSY.RECONVERGENT B0, `(.L_x_37) ;  /* 0x0000003000007945 */ /* 0x000fe80003800200 */
[----:B------:R-:W-:Y:S05]  /*20c0*/  @P2 BRA `(.L_x_38) ;  /* 0x0000000000042947 */ /* 0x000fea0003800000 */
[----:B------:R-:W-:Y:S05]  /*20d0*/  BPT.TRAP 0x1 ;  /* 0x000000040000795c */ /* 0x000fea0000300000 */
.L_x_38:
[----:B------:R-:W-:Y:S05]  /*20e0*/  BSYNC.RECONVERGENT B0 ;  /* 0x0000000000007941 */ /* 0x000fea0003800200 */
.L_x_37:
[----:B------:R-:W-:Y:S02]  /*20f0*/  UIADD3 UR5, UPT, UPT, UR4, 0x1, URZ ;  /* 0x0000000104057890 */ /* 0x000fe4000fffe0ff */
[----:B------:R-:W-:Y:S02]  /*2100*/  UIADD3 UR14, UP1, UPT, UR28, 0x80, URZ ;  /* 0x000000801c0e7890 */ /* 0x000fe4000ff3e0ff */
[----:B------:R-:W-:Y:S02]  /*2110*/  UISETP.NE.AND UP0, UPT, UR5, 0x18, UPT ;  /* 0x000000180500788c */ /* 0x000fe4000bf05270 */
[----:B------:R-:W-:Y:S02]  /*2120*/  USHF.L.U32 UR18, UR13, 0x5, URZ ;  /* 0x000000050d127899 */ /* 0x000fe400080006ff */
[----:B------:R-:W-:Y:S02]  /*2130*/  USEL UR8, URZ, 0x1, UP0 ;  /* 0x00000001ff087887 */ /* 0x000fe40008000000 */
[----:B------:R-:W-:-:S02]  /*2140*/  USEL UR5, UR5, URZ, UP0 ;  /* 0x000000ff05057287 */ /* 0x000fc40008000000 */
[----:B------:R-:W-:Y:S02]  /*2150*/  UIADD3 UR22, UP0, UPT, UR28, 0x180, URZ ;  /* 0x000001801c167890 */ /* 0x000fe4000ff1e0ff */
[----:B------:R-:W-:Y:S01]  /*2160*/  LOP3.LUT R12, R12, UR8, RZ, 0x3c, !PT ;  /* 0x000000080c0c7c12 */ /* 0x000fe2000f8e3cff */
[----:B------:R-:W-:Y:S02]  /*2170*/  USHF.L.U32 UR8, UR4, 0xc, URZ ;  /* 0x0000000c04087899 */ /* 0x000fe400080006ff */
[----:B------:R-:W-:Y:S01]  /*2180*/  ULEA UR7, UR5, UR6, 0x3 ;  /* 0x0000000605077291 */ /* 0x000fe2000f8e18ff */
[----:B-1----:R-:W-:Y:S01]  /*2190*/  SHF.L.U32 R0, R12, 0x1f, RZ ;  /* 0x0000001f0c007819 */ /* 0x002fe200000006ff */
[----:B------:R-:W-:Y:S02]  /*21a0*/  ULOP3.LUT UR16, UR8, UR21, URZ, 0xfc, !UPT ;  /* 0x0000001508107292 */ /* 0x000fe4000f8efcff */
[----:B------:R-:W-:Y:S02]  /*21b0*/  UIADD3.X UR15, UPT, UPT, URZ, UR29, URZ, UP1, !UPT ;  /* 0x0000001dff0f7290 */ /* 0x000fe40008ffe4ff */
[----:B------:R-:W-:-:S02]  /*21c0*/  UIADD3 UR16, UPT, UPT, UR6, 0x8600, UR16 ;  /* 0x0000860006107890 */ /* 0x000fc4000fffe010 */
[----:B------:R-:W-:Y:S01]  /*21d0*/  UIADD3 UR8, UPT, UPT, UR6, 0x20600, UR8 ;  /* 0x0002060006087890 */ /* 0x000fe2000fffe008 */
[----:B------:R3:W4:Y:S01]  /*21e0*/  SYNCS.PHASECHK.TRANS64.TRYWAIT P0, [UR7+0xc0], R0 ;  /* 0x0000c000ff0075a7 */ /* 0x0007220008001107 */
[----:B------:R-:W-:Y:S01]  /*21f0*/  UIADD3.X UR23, UPT, UPT, URZ, UR29, URZ, UP0, !UPT ;  /* 0x0000001dff177290 */ /* 0x000fe200087fe4ff */
[----:B------:R-:W-:Y:S01]  /*2200*/  UMOV UR4, 0xf0000 ;  /* 0x000f000000047882 */ /* 0x000fe20000000000 */
[----:B------:R-:W-:Y:S01]  /*2210*/  UMOV UR30, 0x0 ;  /* 0x00000000001e7882 */ /* 0x000fe20000000000 */
[----:B------:R-:W-:Y:S01]  /*2220*/  UMOV UR31, 0x10000000 ;  /* 0x10000000001f7882 */ /* 0x000fe20000000000 */
[----:B------:R-:W-:Y:S01]  /*2230*/  UMOV UR19, UR35 ;  /* 0x0000002300137c82 */ /* 0x000fe20008000000 */
[----:B------:R-:W-:Y:S01]  /*2240*/  UMOV UR20, UR36 ;  /* 0x0000002400147c82 */ /* 0x000fe20008000000 */
[----:B------:R-:W-:Y:S01]  /*2250*/  UMOV UR12, UR36 ;  /* 0x00000024000c7c82 */ /* 0x000fe20008000000 */
[----:B------:R-:W-:Y:S01]  /*2260*/  UMOV UR9, UR17 ;  /* 0x0000001100097c82 */ /* 0x000fe20008000000 */
[----:B------:R-:W-:Y:S01]  /*2270*/  UMOV UR10, UR18 ;  /* 0x00000012000a7c82 */ /* 0x000fe20008000000 */
[----:B------:R1:W-:Y:S01]  /*2280*/  UTMALDG.3D.MULTICAST [UR16], [UR14], UR4, desc[UR30] ;  /* 0x00001e100e0073b4 */ /* 0x0003e20008011804 */
[----:B------:R-:W-:-:S04]  /*2290*/  UIADD3 UR13, UPT, UPT, UR13, 0x1, URZ ;  /* 0x000000010d0d7890 */ /* 0x000fc8000fffe0ff */
[----:B------:R-:W-:Y:S01]  /*22a0*/  UISETP.NE.AND UP0, UPT, UR13, UR26, UPT ;  /* 0x0000001a0d00728c */ /* 0x000fe2000bf05270 */
[----:B------:R3:W-:Y:S01]  /*22b0*/  UTMALDG.3D [UR8], [UR22], desc[UR30] ;  /* 0x00001e08160075b4 */ /* 0x0007e20008011000 */
[----:B-1----:R-:W-:-:S07]  /*22c0*/  UMOV UR4, UR5 ;  /* 0x0000000500047c82 */ /* 0x002fce0008000000 */
[----:B---3--:R-:W-:Y:S05]  /*22d0*/  BRA.U UP0, `(.L_x_39) ;  /* 0xfffffffd00487547 */ /* 0x008fea000b83ffff */
.L_x_33:
[C---:B------:R-:W-:Y:S01]  /*22e0*/  LEA R3, R11.reuse, UR6, 0x3 ;  /* 0x000000060b037c11 */ /* 0x040fe2000f8e18ff */
[----:B------:R-:W-:Y:S01]  /*22f0*/  NOP ;  /* 0x0000000000007918 */ /* 0x000fe20000000000 */
[----:B-1----:R-:W-:Y:S02]  /*2300*/  SHF.L.U32 R0, R10, 0x1f, RZ ;  /* 0x0000001f0a007819 */ /* 0x002fe400000006ff */
[----:B------:R-:W-:Y:S02]  /*2310*/  LEA R5, R11, UR6, 0x4 ;  /* 0x000000060b057c11 */ /* 0x000fe4000f8e20ff */
[----:B--2-4-:R-:W1:Y:S02]  /*2320*/  SYNCS.PHASECHK.TRANS64.TRYWAIT P0, [R3+URZ+0x1b0], R0 ;  /* 0x0001b000030075a7 */ /* 0x014e6400080011ff */
[----:B-1----:R-:W-:Y:S05]  /*2330*/  @!P0 BRA `(.L_x_40) ;  /* 0x0000007400188947 */ /* 0x002fea0003800000 */
.L_x_136:
[----:B------:R-:W2:Y:S01]  /*2340*/  LDS.128 R4, [R5+0x240] ;  /* 0x0002400005047984 */ /* 0x000ea20000000c00 */
[----:B------:R-:W-:Y:S01]  /*2350*/  UISETP.GE.AND UP0, UPT, UR42, 0x1, UPT ;  /* 0x000000012a00788c */ /* 0x000fe2000bf06270 */
[----:B------:R-:W-:Y:S01]  /*2360*/  @!PT LDS RZ, [RZ] ;  /* 0x00000000fffff984 */ /* 0x000fe20000000800 */
[----:B------:R-:W-:Y:S01]  /*2370*/  @!PT LDS RZ, [RZ] ;  /* 0x00000000fffff984 */ /* 0x000fe20000000800 */
[----:B------:R-:W-:Y:S01]  /*2380*/  @!PT LDS RZ, [RZ] ;  /* 0x00000000fffff984 */ /* 0x000fe20000000800 */
[----:B------:R-:W-:Y:S01]  /*2390*/  @!PT LDS RZ, [RZ] ;  /* 0x00000000fffff984 */ /* 0x000fe20000000800 */
[----:B------:R3:W-:Y:S06]  /*23a0*/  MEMBAR.ALL.CTA ;  /* 0x0000000000007992 */ /* 0x0007ec0000008000 */
[----:B---3--:R-:W3:Y:S01]  /*23b0*/  FENCE.VIEW.ASYNC.S ;  /* 0x00000000000073c6 */ /* 0x008ee20000000000 */
[----:B--2---:R-:W-:-:S13]  /*23c0*/  LOP3.LUT P0, RZ, R6, 0x1, RZ, 0xc0, !PT ;  /* 0x0000000106ff7812 */ /* 0x004fda000780c0ff */
[----:B---3--:R-:W-:Y:S01]  /*23d0*/  VOTEU.ANY UP1, P0 ;  /* 0x0000000000ff7886 */ /* 0x008fe20000020100 */
[----:B------:R-:W-:-:S13]  /*23e0*/  PLOP3.LUT P0, PT, PT, PT, UP1, 0x80, 0x8 ;  /* 0x000000000008781c */ /* 0x000fda0003f0f018 */
[----:B-1----:R-:W-:Y:S02]  /*23f0*/  @P0 LOP3.LUT R0, R5, 0xffff, RZ, 0xc0, !PT ;  /* 0x0000ffff05000812 */ /* 0x002fe400078ec0ff */
[----:B------:R-:W-:Y:S02]  /*2400*/  @P0 MOV R2, R4 ;  /* 0x0000000400020202 */ /* 0x000fe40000000f00 */
[----:B------:R-:W-:Y:S01]  /*2410*/  @P0 R2UR UR7, R0 ;  /* 0x00000000000702ca */ /* 0x000fe200000e0000 */
[----:B------:R-:W-:Y:S01]  /*2420*/  VIADD R0, R3, 0x1c0 ;  /* 0x000001c003007836 */ /* 0x000fe20000000000 */
[----:B------:R-:W-:Y:S02]  /*2430*/  @P0 SHF.R.U32.HI R4, RZ, 0x10, R5 ;  /* 0x00000010ff040819 */ /* 0x000fe40000011605 */
[----:B------:R-:W-:Y:S02]  /*2440*/  @P0 R2UR UR8, R2 ;  /* 0x00000000020802ca */ /* 0x000fe400000e0000 */
[----:B------:R-:W-:-:S02]  /*2450*/  PRMT R0, RZ, 0x654, R0 ;  /* 0x00000654ff007816 */ /* 0x000fc40000000000 */
[----:B------:R-:W-:Y:S02]  /*2460*/  @P0 R2UR UR4, R4 ;  /* 0x00000000040402ca */ /* 0x000fe400000e0000 */
[----:B------:R1:W-:Y:S03]  /*2470*/  SYNCS.ARRIVE.TRANS64.RED.A1T0 RZ, [R0+URZ], RZ ;  /* 0x000000ff00ff79a7 */ /* 0x0003e600081004ff */
[----:B------:R-:W-:-:S04]  /*2480*/  @UP1 UMOV UR27, UR7 ;  /* 0x00000007001b1c82 */ /* 0x000fc80008000000 */
[----:B------:R-:W-:-:S04]  /*2490*/  @UP1 UMOV UR37, UR8 ;  /* 0x0000000800251c82 */ /* 0x000fc80008000000 */
[----:B------:R-:W-:Y:S01]  /*24a0*/  @UP1 UMOV UR36, UR4 ;  /* 0x0000000400241c82 */ /* 0x000fe20008000000 */
[----:B------:R-:W-:Y:S05]  /*24b0*/  BRA.U !UP0, `(.L_x_41) ;  /* 0x0000000108d47547 */ /* 0x000fea000b800000 */
[----:B------:R-:W2:Y:S01]  /*24c0*/  LDCU.128 UR12, c[0x0][0xb10] ;  /* 0x00016200ff0c77ac */ /* 0x000ea20008000c00 */
[----:B------:R-:W3:Y:S01]  /*24d0*/  LDCU UR26, c[0x0][0xb20] ;  /* 0x00016400ff1a77ac */ /* 0x000ee20008000800 */
[----:B------:R-:W4:Y:S01]  /*24e0*/  LDCU UR20, c[0x0][0xb0c] ;  /* 0x00016180ff1477ac */ /* 0x000f220008000800 */
[----:B------:R-:W1:Y:S01]  /*24f0*/  LDCU.64 UR10, c[0x0][0xb28] ;  /* 0x00016500ff0a77ac */ /* 0x000e620008000a00 */
[----:B------:R-:W-:Y:S02]  /*2500*/  UISETP.NE.AND UP3, UPT, UR42, 0x1, UPT ;  /* 0x000000012a00788c */ /* 0x000fe4000bf65270 */
[----:B--2---:R-:W-:Y:S02]  /*2510*/  UIMAD.WIDE.U32 UR16, UR38, UR15, URZ ;  /* 0x0000000f261072a5 */ /* 0x004fe4000f8e00ff */
[----:B------:R-:W-:Y:S02]  /*2520*/  UIMAD.WIDE.U32 UR8, UR39, UR12, URZ ;  /* 0x0000000c270872a5 */ /* 0x000fe4000f8e00ff */
[----:B------:R-:W-:-:S02]  /*2530*/  UISETP.NE.AND UP0, UPT, UR14, 0x1, UPT ;  /* 0x000000010e00788c */ /* 0x000fc4000bf05270 */
[----:B------:R-:W-:Y:S01]  /*2540*/  UIMAD.WIDE.U32 UR22, UR27, UR15, URZ ;  /* 0x0000000f1b1672a5 */ /* 0x000fe2000f8e00ff */
[----:B------:R-:W-:Y:S02]  /*2550*/  UMOV UR16, UR17 ;  /* 0x0000001100107c82 */ /* 0x000fe40008000000 */
[----:B------:R-:W-:Y:S01]  /*2560*/  UMOV UR8, UR9 ;  /* 0x0000000900087c82 */ /* 0x000fe20008000000 */
[----:B---3--:R-:W-:Y:S02]  /*2570*/  USHF.R.U32.HI UR16, URZ, UR26, UR16 ;  /* 0x0000001aff107299 */ /* 0x008fe40008011610 */
[----:B----4-:R-:W-:Y:S02]  /*2580*/  UISETP.NE.AND UP2, UPT, UR20, 0x1, UPT ;  /* 0x000000011400788c */ /* 0x010fe4000bf45270 */
[----:B------:R-:W-:Y:S02]  /*2590*/  USHF.R.U32.HI UR8, URZ, UR13, UR8 ;  /* 0x0000000dff087299 */ /* 0x000fe40008011608 */
[----:B------:R-:W-:-:S02]  /*25a0*/  USEL UR7, UR38, UR16, !UP0 ;  /* 0x0000001026077287 */ /* 0x000fc4000c000000 */
[----:B------:R-:W-:Y:S02]  /*25b0*/  USEL UR8, UR39, UR8, !UP2 ;  /* 0x0000000827087287 */ /* 0x000fe4000d000000 */
[----:B-1----:R-:W-:Y:S01]  /*25c0*/  UIMAD.WIDE.U32 UR16, UR7, UR10, URZ ;  /* 0x0000000a071072a5 */ /* 0x002fe2000f8e00ff */
[----:B------:R-:W-:Y:S01]  /*25d0*/  UMOV UR4, UR23 ;  /* 0x0000001700047c82 */ /* 0x000fe20008000000 */
[----:B------:R-:W-:Y:S02]  /*25e0*/  UIMAD.WIDE.U32 UR18, UR37, UR12, URZ ;  /* 0x0000000c251272a5 */ /* 0x000fe4000f8e00ff */
[----:B------:R-:W-:-:S03]  /*25f0*/  UIMAD.WIDE.U32 UR22, UR8, UR10, URZ ;  /* 0x0000000a081672a5 */ /* 0x000fc6000f8e00ff */
[----:B------:R-:W-:Y:S01]  /*2600*/  UMOV UR16, UR17 ;  /* 0x0000001100107c82 */ /* 0x000fe20008000000 */
[----:B------:R-:W-:Y:S02]  /*2610*/  USHF.R.U32.HI UR4, URZ, UR26, UR4 ;  /* 0x0000001aff047299 */ /* 0x000fe40008011604 */
[----:B------:R-:W-:Y:S01]  /*2620*/  @UP3 USHF.R.U32.HI UR7, URZ, UR11, UR16 ;  /* 0x0000000bff073299 */ /* 0x000fe20008011610 */
[----:B------:R-:W-:Y:S01]  /*2630*/  UMOV UR18, UR19 ;  /* 0x0000001300127c82 */ /* 0x000fe20008000000 */
[----:B------:R-:W-:Y:S01]  /*2640*/  UMOV UR22, UR23 ;  /* 0x0000001700167c82 */ /* 0x000fe20008000000 */
[----:B------:R-:W-:Y:S02]  /*2650*/  USHF.R.U32.HI UR13, URZ, UR13, UR18 ;  /* 0x0000000dff0d7299 */ /* 0x000fe40008011612 */
[----:B------:R-:W-:Y:S02]  /*2660*/  USEL UR4, UR27, UR4, !UP0 ;  /* 0x000000041b047287 */ /* 0x000fe4000c000000 */
[----:B------:R-:W-:-:S02]  /*2670*/  @UP3 USHF.R.U32.HI UR8, URZ, UR11, UR22 ;  /* 0x0000000bff083299 */ /* 0x000fc40008011616 */
[----:B------:R-:W-:Y:S02]  /*2680*/  UIMAD UR9, UR42, UR7, URZ ;  /* 0x000000072a0972a4 */ /* 0x000fe4000f8e02ff */
[----:B------:R-:W-:Y:S02]  /*2690*/  USEL UR7, UR37, UR13, !UP2 ;  /* 0x0000000d25077287 */ /* 0x000fe4000d000000 */
[----:B------:R-:W-:Y:S02]  /*26a0*/  UIMAD UR12, UR42, UR8, URZ ;  /* 0x000000082a0c72a4 */ /* 0x000fe4000f8e02ff */
[----:B------:R-:W-:Y:S02]  /*26b0*/  UISETP.GE.AND UP0, UPT, UR4, UR9, UPT ;  /* 0x000000090400728c */ /* 0x000fe4000bf06270 */
[----:B------:R-:W-:Y:S02]  /*26c0*/  UIMAD.WIDE.U32 UR16, UR4, UR10, URZ ;  /* 0x0000000a041072a5 */ /* 0x000fe4000f8e00ff */
[----:B------:R-:W-:-:S02]  /*26d0*/  UISETP.GE.OR UP0, UPT, UR7, UR12, UP0 ;  /* 0x0000000c0700728c */ /* 0x000fc40008706670 */
        /* <DEDUP_REMOVED lines=19> */
.L_x_41:
[----:B------:R-:W2:Y:S02]  /*2810*/  LDCU UR4, c[0x0][0xb30] ;  /* 0x00016600ff0477ac */ /* 0x000ea40008000800 */
[----:B--2---:R-:W-:-:S09]  /*2820*/  UISETP.NE.AND UP0, UPT, UR4, 0x1, UPT ;  /* 0x000000010400788c */ /* 0x004fd2000bf05270 */
[----:B------:R-:W-:Y:S05]  /*2830*/  BRA.U UP0, `(.L_x_42) ;  /* 0x0000000100447547 */ /* 0x000fea000b800000 */
[----:B------:R-:W2:Y:S01]  /*2840*/  LDCU.128 UR12, c[0x0][0xb10] ;  /* 0x00016200ff0c77ac */ /* 0x000ea20008000c00 */
[----:B------:R-:W3:Y:S01]  /*2850*/  LDCU UR16, c[0x0][0xb0c] ;  /* 0x00016180ff1077ac */ /* 0x000ee20008000800 */
[----:B------:R-:W4:Y:S01]  /*2860*/  LDCU UR17, c[0x0][0xb20] ;  /* 0x00016400ff1177ac */ /* 0x000f220008000800 */
[----:B--2---:R-:W-:Y:S02]  /*2870*/  UIMAD.WIDE.U32 UR10, UR37, UR12, URZ ;  /* 0x0000000c250a72a5 */ /* 0x004fe4000f8e00ff */
[----:B------:R-:W-:Y:S02]  /*2880*/  UIMAD.WIDE.U32 UR8, UR27, UR15, URZ ;  /* 0x0000000f1b0872a5 */ /* 0x000fe4000f8e00ff */
[----:B---3--:R-:W-:Y:S02]  /*2890*/  UISETP.NE.AND UP2, UPT, UR16, 0x1, UPT ;  /* 0x000000011000788c */ /* 0x008fe4000bf45270 */
[----:B------:R-:W-:Y:S01]  /*28a0*/  UISETP.NE.AND UP0, UPT, UR14, 0x1, UPT ;  /* 0x000000010e00788c */ /* 0x000fe2000bf05270 */
[----:B------:R-:W-:-:S02]  /*28b0*/  UMOV UR7, UR11 ;  /* 0x0000000b00077c82 */ /* 0x000fc40008000000 */
[----:B------:R-:W-:Y:S01]  /*28c0*/  UMOV UR4, UR9 ;  /* 0x0000000900047c82 */ /* 0x000fe20008000000 */
[----:B------:R-:W-:Y:S02]  /*28d0*/  USHF.R.U32.HI UR7, URZ, UR13, UR7 ;  /* 0x0000000dff077299 */ /* 0x000fe40008011607 */
[----:B----4-:R-:W-:Y:S02]  /*28e0*/  USHF.R.U32.HI UR4, URZ, UR17, UR4 ;  /* 0x00000011ff047299 */ /* 0x010fe40008011604 */
[----:B------:R-:W-:Y:S02]  /*28f0*/  USEL UR7, UR37, UR7, !UP2 ;  /* 0x0000000725077287 */ /* 0x000fe4000d000000 */
[----:B------:R-:W-:-:S04]  /*2900*/  USEL UR4, UR27, UR4, !UP0 ;  /* 0x000000041b047287 */ /* 0x000fc8000c000000 */
[----:B------:R-:W-:Y:S02]  /*2910*/  UIADD3 UR8, UPT, UPT, UR7, -UR4, URZ ;  /* 0x8000000407087290 */ /* 0x000fe4000fffe0ff */
[----:B------:R-:W-:Y:S02]  /*2920*/  UIADD3 UR4, UPT, UPT, -UR7, UR4, URZ ;  /* 0x0000000407047290 */ /* 0x000fe4000fffe1ff */
[----:B------:R-:W-:Y:S02]  /*2930*/  UIMAD UR27, UR8, UR14, UR27 ;  /* 0x0000000e081b72a4 */ /* 0x000fe4000f8e021b */
[----:B------:R-:W-:-:S12]  /*2940*/  UIMAD UR37, UR4, UR16, UR37 ;  /* 0x00000010042572a4 */ /* 0x000fd8000f8e0225 */
.L_x_42:
[----:B------:R-:W-:Y:S01]  /*2950*/  VIADD R11, R11, 0x1 ;  /* 0x000000010b0b7836 */ /* 0x000fe20000000000 */
[----:B------:R-:W-:Y:S01]  /*2960*/  R2UR UR4, R147 ;  /* 0x00000000930472ca */ /* 0x000fe200000e0000 */
[----:B------:R-:W-:Y:S01]  /*2970*/  UIADD3 UR20, UPT, UPT, UR27, UR63, URZ ;  /* 0x0000003f1b147290 */ /* 0x000fe2000fffe0ff */
[----:B------:R-:W-:Y:S02]  /*2980*/  PLOP3.LUT P1, PT, PT, PT, PT, 0x80, 0x8 ;  /* 0x000000000008781c */ /* 0x000fe40003f2f070 */
[----:B------:R-:W-:-:S04]  /*2990*/  ISETP.NE.AND P0, PT, R11, 0x2, PT ;  /* 0x000000020b00780c */ /* 0x000fc80003f05270 */
[----:B------:R-:W-:Y:S02]  /*29a0*/  SEL R3, RZ, 0x1, P0 ;  /* 0x00000001ff037807 */ /* 0x000fe40000000000 */
[----:B------:R-:W-:Y:S02]  /*29b0*/  SEL R11, R11, RZ, P0 ;  /* 0x000000ff0b0b7207 */ /* 0x000fe40000000000 */
[----:B------:R-:W-:Y:S01]  /*29c0*/  LOP3.LUT R10, R10, R3, RZ, 0x3c, !PT ;  /* 0x000000030a0a7212 */ /* 0x000fe200078e3cff */
[----:B------:R-:W-:Y:S01]  /*29d0*/  UIADD3 UR16, UPT, UPT, UR37, UR4, URZ ;  /* 0x0000000425107290 */ /* 0x000fe2000fffe0ff */
[----:B------:R-:W-:Y:S11]  /*29e0*/  BRA.U UP1, `(.L_x_43) ;  /* 0xfffffff101407547 */ /* 0x000ff6000b83ffff */
[----:B------:R-:W-:Y:S01]  /*29f0*/  UIADD3 UR7, UPT, UPT, UR6, 0xc0, URZ ;  /* 0x000000c006077890 */ /* 0x000fe2000fffe0ff */
[----:B------:R-:W-:-:S03]  /*2a00*/  SHF.L.U32 R3, R12, 0x1f, RZ ;  /* 0x0000001f0c037819 */ /* 0x000fc600000006ff */
[----:B------:R-:W-:-:S09]  /*2a10*/  ULEA UR4, UR5, UR7, 0x3 ;  /* 0x0000000705047291 */ /* 0x000fd2000f8e18ff */
[----:B------:R-:W2:Y:S02]  /*2a20*/  SYNCS.PHASECHK.TRANS64.TRYWAIT P0, [UR4], R3 ;  /* 0x00000003ff0075a7 */ /* 0x000ea40008001104 */
[----:B--2---:R-:W-:Y:S05]  /*2a30*/  @!P0 BRA `(.L_x_44) ;  /* 0x0000006c006c8947 */ /* 0x004fea0003800000 */
.L_x_138:
[----:B------:R-:W-:-:S04]  /*2a40*/  UIADD3 UR4, UPT, UPT, UR5, 0x1, URZ ;  /* 0x0000000105047890 */ /* 0x000fc8000fffe0ff */
[----:B------:R-:W-:-:S04]  /*2a50*/  UISETP.NE.AND UP0, UPT, UR4, 0x18, UPT ;  /* 0x000000180400788c */ /* 0x000fc8000bf05270 */
[----:B------:R-:W-:Y:S02]  /*2a60*/  USEL UR6, URZ, 0x1, UP0 ;  /* 0x00000001ff067887 */ /* 0x000fe40008000000 */
[----:B------:R-:W-:-:S04]  /*2a70*/  USEL UR4, UR4, URZ, UP0 ;  /* 0x000000ff04047287 */ /* 0x000fc80008000000 */
[----:B------:R-:W-:Y:S01]  /*2a80*/  ULEA UR5, UR4, UR7, 0x3 ;  /* 0x0000000704057291 */ /* 0x000fe2000f8e18ff */
[----:B------:R-:W-:-:S04]  /*2a90*/  LOP3.LUT R2, R12, UR6, RZ, 0x3c, !PT ;  /* 0x000000060c027c12 */ /* 0x000fc8000f8e3cff */
[----:B-1----:R-:W-:-:S04]  /*2aa0*/  SHF.L.U32 R3, R2, 0x1f, RZ ;  /* 0x0000001f02037819 */ /* 0x002fc800000006ff */
[----:B------:R-:W1:Y:S02]  /*2ab0*/  SYNCS.PHASECHK.TRANS64.TRYWAIT P0, [UR5], R3 ;  /* 0x00000003ff0075a7 */ /* 0x000e640008001105 */
[----:B-1----:R-:W-:Y:S05]  /*2ac0*/  @!P0 BRA `(.L_x_45) ;  /* 0x0000006c00608947 */ /* 0x002fea0003800000 */
.L_x_140:
        /* <DEDUP_REMOVED lines=9> */
.L_x_142:
        /* <DEDUP_REMOVED lines=9> */
.L_x_144:
        /* <DEDUP_REMOVED lines=9> */
.L_x_146:
        /* <DEDUP_REMOVED lines=9> */
.L_x_148:
        /* <DEDUP_REMOVED lines=9> */
.L_x_150:
        /* <DEDUP_REMOVED lines=9> */
.L_x_152:
        /* <DEDUP_REMOVED lines=9> */
.L_x_154:
        /* <DEDUP_REMOVED lines=9> */
.L_x_156:
        /* <DEDUP_REMOVED lines=9> */
.L_x_158:
        /* <DEDUP_REMOVED lines=9> */
.L_x_160:
        /* <DEDUP_REMOVED lines=9> */
.L_x_162:
        /* <DEDUP_REMOVED lines=9> */
.L_x_164:
        /* <DEDUP_REMOVED lines=9> */
.L_x_166:
        /* <DEDUP_REMOVED lines=9> */
.L_x_168:
        /* <DEDUP_REMOVED lines=9> */
.L_x_170:
        /* <DEDUP_REMOVED lines=9> */
.L_x_172:
        /* <DEDUP_REMOVED lines=9> */
.L_x_174:
        /* <DEDUP_REMOVED lines=9> */
.L_x_176:
        /* <DEDUP_REMOVED lines=9> */
.L_x_178:
        /* <DEDUP_REMOVED lines=9> */
.L_x_180:
        /* <DEDUP_REMOVED lines=9> */
.L_x_182:
[----:B------:R-:W-:-:S04]  /*36a0*/  UIADD3 UR4, UPT, UPT, UR4, 0x1, URZ ;  /* 0x0000000104047890 */ /* 0x000fc8000fffe0ff */
[----:B------:R-:W-:-:S04]  /*36b0*/  UISETP.NE.AND UP0, UPT, UR4, 0x18, UPT ;  /* 0x000000180400788c */ /* 0x000fc8000bf05270 */
[----:B------:R-:W-:Y:S02]  /*36c0*/  USEL UR5, URZ, 0x1, UP0 ;  /* 0x00000001ff057887 */ /* 0x000fe40008000000 */
[----:B------:R-:W-:-:S04]  /*36d0*/  USEL UR4, UR4, URZ, UP0 ;  /* 0x000000ff04047287 */ /* 0x000fc80008000000 */
[----:B------:R-:W-:Y:S01]  /*36e0*/  ULEA UR4, UR4, UR7, 0x3 ;  /* 0x0000000704047291 */ /* 0x000fe2000f8e18ff */
[----:B-1----:R-:W-:-:S04]  /*36f0*/  LOP3.LUT R3, R2, UR5, RZ, 0x3c, !PT ;  /* 0x0000000502037c12 */ /* 0x002fc8000f8e3cff */
[----:B------:R-:W-:Y:S01]  /*3700*/  SHF.L.U32 R3, R3, 0x1f, RZ ;  /* 0x0000001f03037819 */ /* 0x000fe200000006ff */
[----:B------:R-:W-:-:S07]  /*3710*/  IMAD.U32 R0, RZ, RZ, UR4 ;  /* 0x00000004ff007e24 */ /* 0x000fce000f8e00ff */
.L_x_67:
[----:B-1----:R1:W2:Y:S02]  /*3720*/  SYNCS.PHASECHK.TRANS64.TRYWAIT P0, [R0+URZ], R3 ;  /* 0x00000003000075a7 */ /* 0x0022a400080011ff */
[----:B--2---:R-:W-:Y:S05]  /*3730*/  @!P0 NANOSLEEP.SYNCS 0x989680 ;  /* 0x009896800000895d */ /* 0x004fea0003900000 */
[----:B------:R-:W2:Y:S02]  /*3740*/  @!P0 SYNCS.PHASECHK.TRANS64 P0, [R0+URZ], R3 ;  /* 0x00000003000085a7 */ /* 0x000ea400080010ff */
[----:B--2---:R-:W-:Y:S05]  /*3750*/  @P0 EXIT ;  /* 0x000000000000094d */ /* 0x004fea0003800000 */
[----:B------:R-:W-:Y:S05]  /*3760*/  BRA `(.L_x_67) ;  /* 0xfffffffc00ec7947 */ /* 0x000fea000383ffff */
.L_x_23:
[----:B------:R-:W-:-:S04]  /*3770*/  UISETP.NE.AND UP0, UPT, UR45, URZ, UPT ;  /* 0x000000ff2d00728c */ /* 0x000fc8000bf05270 */
[----:B------:R-:W-:-:S09]  /*3780*/  UISETP.NE.OR UP0, UPT, UR17, 0x1, UP0 ;  /* 0x000000011100788c */ /* 0x000fd20008705670 */
[----:B------:R-:W-:Y:S05]  /*3790*/  BRA.U UP0, `(.L_x_68) ;  /* 0x0000000500487547 */ /* 0x000fea000b800000 */
[----:B------:R-:W-:Y:S01]  /*37a0*/  ISETP.GE.U32.AND P2, PT, R0, 0x4, PT ;  /* 0x000000040000780c */ /* 0x000fe20003f46070 */
[----:B------:R-:W-:Y:S01]  /*37b0*/  IMAD.MOV.U32 R12, RZ, RZ, 0x1 ;  /* 0x00000001ff0c7424 */ /* 0x000fe200078e00ff */
[----:B------:R-:W-:Y:S02]  /*37c0*/  CS2R R10, SRZ ;  /* 0x00000000000a7805 */ /* 0x000fe4000001ff00 */
[----:B------:R-:W-:Y:S01]  /*37d0*/  CS2R R8, SRZ ;  /* 0x0000000000087805 */ /* 0x000fe2000001ff00 */
[----:B------:R-:W-:Y:S01]  /*37e0*/  UMOV UR6, 0x400 ;  /* 0x0000040000067882 */ /* 0x000fe20000000000 */
[----:B------:R-:W-:Y:S01]  /*37f0*/  UMOV UR5, URZ ;  /* 0x000000ff00057c82 */ /* 0x000fe20008000000 */
[----:B------:R-:W-:-:S12]  /*3800*/  ULEA UR6, UR45, UR6, 0x18 ;  /* 0x000000062d067291 */ /* 0x000fd8000f8ec0ff */
.L_x_72:
[----:B------:R-:W-:Y:S02]  /*3810*/  LEA R2, R8, UR6, 0x3 ;  /* 0x0000000608027c11 */ /* 0x000fe4000f8e18ff */
[----:B------:R-:W-:-:S03]  /*3820*/  SHF.L.U32 R5, R9, 0x1f, RZ ;  /* 0x0000001f09057819 */ /* 0x000fc600000006ff */
[----:B------:R-:W-:Y:S01]  /*3830*/  VIADD R4, R2, 0x220 ;  /* 0x0000022002047836 */ /* 0x000fe20000000000 */
[----:B------:R-:W1:Y:S02]  /*3840*/  SYNCS.PHASECHK.TRANS64.TRYWAIT P0, [R2+URZ+0x210], R5 ;  /* 0x00021005020075a7 */ /* 0x000e6400080011ff */
[----:B-1----:R-:W-:Y:S05]  /*3850*/  @!P0 BRA `(.L_x_69) ;  /* 0x00000068000c8947 */ /* 0x002fea0003800000 */
.L_x_183:
[----:B------:R-:W-:Y:S01]  /*3860*/  ULEA UR4, UR5, UR6, 0x3 ;  /* 0x0000000605047291 */ /* 0x000fe2000f8e18ff */
[----:B------:R-:W-:Y:S02]  /*3870*/  PRMT R4, RZ, 0x654, R4 ;  /* 0x00000654ff047816 */ /* 0x000fe40000000004 */
[----:B-1----:R-:W-:Y:S01]  /*3880*/  SHF.L.U32 R5, R12, 0x1f, RZ ;  /* 0x0000001f0c057819 */ /* 0x002fe200000006ff */
[----:B------:R-:W-:Y:S01]  /*3890*/  UIADD3 UR7, UPT, UPT, UR4, 0x1b0, URZ ;  /* 0x000001b004077890 */ /* 0x000fe2000fffe0ff */
[----:B------:R1:W-:Y:S05]  /*38a0*/  SYNCS.ARRIVE.TRANS64.RED.A1T0 RZ, [R4+URZ], RZ ;  /* 0x000000ff04ff79a7 */ /* 0x0003ea00081004ff */
[----:B------:R-:W-:Y:S01]  /*38b0*/  IMAD.U32 R7, RZ, RZ, UR7 ;  /* 0x00000007ff077e24 */ /* 0x000fe2000f8e00ff */
[----:B------:R-:W2:Y:S04]  /*38c0*/  SYNCS.PHASECHK.TRANS64.TRYWAIT P0, [UR4+0x1c0], R5 ;  /* 0x0001c005ff0075a7 */ /* 0x000ea80008001104 */
[----:B------:R-:W-:Y:S01]  /*38d0*/  PRMT R6, R0, 0x654, R7 ;  /* 0x0000065400067816 */ /* 0x000fe20000000007 */
[----:B-1----:R-:W-:Y:S01]  /*38e0*/  @!P2 IMAD.MOV.U32 R4, RZ, RZ, 0x10 ;  /* 0x00000010ff04a424 */ /* 0x002fe200078e00ff */
[----:B--2---:R-:W-:Y:S06]  /*38f0*/  @!P0 BRA `(.L_x_70) ;  /* 0x0000006400f88947 */ /* 0x004fec0003800000 */
.L_x_185:
[----:B------:R-:W-:Y:S01]  /*3900*/  ULEA UR8, UR5, UR6, 0x4 ;  /* 0x0000000605087291 */ /* 0x000fe2000f8e20ff */
[----:B------:R-:W-:Y:S01]  /*3910*/  SEL R3, R6, R3, !P2 ;  /* 0x0000000306037207 */ /* 0x000fe20005000000 */
[----:B------:R-:W-:Y:S01]  /*3920*/  UIADD3 UR9, UPT, UPT, UR4, 0x1b0, URZ ;  /* 0x000001b004097890 */ /* 0x000fe2000fffe0ff */
[----:B-1----:R-:W-:Y:S01]  /*3930*/  LEA R2, R11, UR6, 0x3 ;  /* 0x000000060b027c11 */ /* 0x002fe2000f8e18ff */
[----:B------:R-:W-:Y:S01]  /*3940*/  UIADD3 UR8, UPT, UPT, UR8, 0x240, URZ ;  /* 0x0000024008087890 */ /* 0x000fe2000fffe0ff */
[----:B------:R-:W-:Y:S01]  /*3950*/  SHF.L.U32 R5, R10, 0x1f, RZ ;  /* 0x0000001f0a057819 */ /* 0x000fe200000006ff */
[----:B------:R1:W-:Y:S01]  /*3960*/  @!P2 SYNCS.ARRIVE.TRANS64.RED RZ, [R3+URZ], R4 ;  /* 0x0000000403ffa9a7 */ /* 0x0003e200080004ff */
[----:B------:R-:W-:Y:S01]  /*3970*/  UIADD3 UR4, UPT, UPT, UR5, 0x1, URZ ;  /* 0x0000000105047890 */ /* 0x000fe2000fffe0ff */
[----:B------:R-:W-:-:S03]  /*3980*/  VIADD R8, R8, 0x1 ;  /* 0x0000000108087836 */ /* 0x000fc60000000000 */
[----:B------:R-:W-:Y:S02]  /*3990*/  UISETP.NE.AND UP0, UPT, UR4, 0x2, UPT ;  /* 0x000000020400788c */ /* 0x000fe4000bf05270 */
[----:B------:R-:W-:Y:S06]  /*39a0*/  UGETNEXTWORKID.BROADCAST [UR8], [UR9] ;  /* 0x00000000080073ca */ /* 0x000fec0008000100 */
[----:B------:R-:W-:Y:S01]  /*39b0*/  USEL UR7, URZ, 0x1, UP0 ;  /* 0x00000001ff077887 */ /* 0x000fe20008000000 */
[----:B------:R-:W-:Y:S01]  /*39c0*/  ISETP.NE.AND P0, PT, R8, 0x2, PT ;  /* 0x000000020800780c */ /* 0x000fe20003f05270 */
[----:B------:R-:W-:Y:S01]  /*39d0*/  USEL UR5, UR4, URZ, UP0 ;  /* 0x000000ff04057287 */ /* 0x000fe20008000000 */
[----:B------:R-:W2:Y:S03]  /*39e0*/  SYNCS.PHASECHK.TRANS64.TRYWAIT P1, [R2+URZ+0x1b0], R5 ;  /* 0x0001b005020075a7 */ /* 0x000ea600080211ff */
[----:B------:R-:W-:Y:S01]  /*39f0*/  LOP3.LUT R12, R12, UR7, RZ, 0x3c, !PT ;  /* 0x000000070c0c7c12 */ /* 0x000fe2000f8e3cff */
[----:B-12---:R-:W-:Y:S07]  /*3a00*/  @!P1 BRA `(.L_x_71) ;  /* 0x0000006400cc9947 */ /* 0x006fee0003800000 */
.L_x_186:
[C---:B------:R-:W-:Y:S01]  /*3a10*/  LEA R4, R11.reuse, UR6, 0x4 ;  /* 0x000000060b047c11 */ /* 0x040fe2000f8e20ff */
[----:B-1----:R-:W-:Y:S01]  /*3a20*/  VIADD R2, R2, 0x1c0 ;  /* 0x000001c002027836 */ /* 0x002fe20000000000 */
[----:B------:R-:W-:Y:S01]  /*3a30*/  SEL R8, R8, RZ, P0 ;  /* 0x000000ff08087207 */ /* 0x000fe20000000000 */
[----:B------:R-:W-:-:S03]  /*3a40*/  VIADD R11, R11, 0x1 ;  /* 0x000000010b0b7836 */ /* 0x000fc60000000000 */
[----:B------:R-:W1:Y:S01]  /*3a50*/  LDS.128 R4, [R4+0x240] ;  /* 0x0002400004047984 */ /* 0x000e620000000c00 */
[----:B------:R-:W-:Y:S02]  /*3a60*/  PRMT R2, RZ, 0x654, R2 ;  /* 0x00000654ff027816 */ /* 0x000fe40000000002 */
[C---:B------:R-:W-:Y:S01]  /*3a70*/  ISETP.NE.AND P1, PT, R11.reuse, 0x2, PT ;  /* 0x000000020b00780c */ /* 0x040fe20003f25270 */
[----:B------:R-:W-:Y:S01]  /*3a80*/  @!PT LDS RZ, [RZ] ;  /* 0x00000000fffff984 */ /* 0x000fe20000000800 */
[----:B------:R-:W-:Y:S01]  /*3a90*/  @!PT LDS RZ, [RZ] ;  /* 0x00000000fffff984 */ /* 0x000fe20000000800 */
[----:B------:R-:W-:Y:S01]  /*3aa0*/  @!PT LDS RZ, [RZ] ;  /* 0x00000000fffff984 */ /* 0x000fe20000000800 */
[----:B------:R-:W-:Y:S01]  /*3ab0*/  @!PT LDS RZ, [RZ] ;  /* 0x00000000fffff984 */ /* 0x000fe20000000800 */
[----:B------:R2:W-:Y:S06]  /*3ac0*/  MEMBAR.ALL.CTA ;  /* 0x0000000000007992 */ /* 0x0005ec0000008000 */
[----:B--2---:R-:W2:Y:S01]  /*3ad0*/  FENCE.VIEW.ASYNC.S ;  /* 0x00000000000073c6 */ /* 0x004ea20000000000 */
[----:B------:R-:W-:Y:S01]  /*3ae0*/  SEL R11, R11, RZ, P1 ;  /* 0x000000ff0b0b7207 */ /* 0x000fe20000800000 */
[----:B--2---:R2:W-:Y:S01]  /*3af0*/  SYNCS.ARRIVE.TRANS64.RED.A1T0 RZ, [R2+URZ], RZ ;  /* 0x000000ff02ff79a7 */ /* 0x0045e200081004ff */
[----:B-1----:R-:W-:-:S02]  /*3b00*/  LOP3.LUT P3, RZ, R6, 0x1, RZ, 0xc0, !PT ;  /* 0x0000000106ff7812 */ /* 0x002fc4000786c0ff */
[----:B------:R-:W-:-:S04]  /*3b10*/  SEL R5, RZ, 0x1, P1 ;  /* 0x00000001ff057807 */ /* 0x000fc80000800000 */
[----:B------:R-:W-:Y:S02]  /*3b20*/  LOP3.LUT R10, R10, R5, RZ, 0x3c, !PT ;  /* 0x000000050a0a7212 */ /* 0x000fe400078e3cff */
[----:B--2---:R-:W-:-:S04]  /*3b30*/  SEL R2, RZ, 0x1, P0 ;  /* 0x00000001ff027807 */ /* 0x004fc80000000000 */
[----:B------:R-:W-:Y:S01]  /*3b40*/  LOP3.LUT R9, R9, R2, RZ, 0x3c, !PT ;  /* 0x0000000209097212 */ /* 0x000fe200078e3cff */
[----:B------:R-:W-:Y:S06]  /*3b50*/  @P3 BRA `(.L_x_72) ;  /* 0xfffffffc002c3947 */ /* 0x000fec000383ffff */
[----:B------:R-:W-:Y:S01]  /*3b60*/  ULEA UR4, UR5, UR6, 0x3 ;  /* 0x0000000605047291 */ /* 0x000fe2000f8e18ff */
[----:B------:R-:W-:-:S08]  /*3b70*/  SHF.L.U32 R3, R12, 0x1f, RZ ;  /* 0x0000001f0c037819 */ /* 0x000fd000000006ff */
[----:B------:R-:W1:Y:S02]  /*3b80*/  SYNCS.PHASECHK.TRANS64 P0, [UR4+0x1c0], R3 ;  /* 0x0001c003ff0075a7 */ /* 0x000e640008001004 */
[----:B-1----:R-:W-:Y:S05]  /*3b90*/  @P0 BRA `(.L_x_73) ;  /* 0x0000000000080947 */ /* 0x002fea0003800000 */
[----:B------:R-:W1:Y:S02]  /*3ba0*/  SYNCS.PHASECHK.TRANS64.TRYWAIT P0, [UR4+0x1c0], R3 ;  /* 0x0001c003ff0075a7 */ /* 0x000e640008001104 */
[----:B-1----:R-:W-:Y:S05]  /*3bb0*/  @!P0 BRA `(.L_x_74) ;  /* 0x0000006400748947 */ /* 0x002fea0003800000 */
.L_x_73:
[----:B------:R-:W-:-:S04]  /*3bc0*/  UIADD3 UR7, UPT, UPT, UR5, 0x1, URZ ;  /* 0x0000000105077890 */ /* 0x000fc8000fffe0ff */
[----:B------:R-:W-:-:S04]  /*3bd0*/  UISETP.NE.AND UP0, UPT, UR7, 0x2, UPT ;  /* 0x000000020700788c */ /* 0x000fc8000bf05270 */
[----:B------:R-:W-:Y:S02]  /*3be0*/  USEL UR8, URZ, 0x1, UP0 ;  /* 0x00000001ff087887 */ /* 0x000fe40008000000 */
[----:B------:R-:W-:-:S04]  /*3bf0*/  USEL UR7, UR7, URZ, UP0 ;  /* 0x000000ff07077287 */ /* 0x000fc80008000000 */
[----:B------:R-:W-:Y:S01]  /*3c00*/  ULEA UR7, UR7, UR6, 0x3 ;  /* 0x0000000607077291 */ /* 0x000fe2000f8e18ff */
[----:B-1----:R-:W-:-:S04]  /*3c10*/  LOP3.LUT R3, R12, UR8, RZ, 0x3c, !PT ;  /* 0x000000080c037c12 */ /* 0x002fc8000f8e3cff */
[----:B------:R-:W-:-:S04]  /*3c20*/  SHF.L.U32 R0, R3, 0x1f, RZ ;  /* 0x0000001f03007819 */ /* 0x000fc800000006ff */
[----:B------:R-:W1:Y:S02]  /*3c30*/  SYNCS.PHASECHK.TRANS64 P0, [UR7+0x1c0], R0 ;  /* 0x0001c000ff0075a7 */ /* 0x000e640008001007 */
[----:B-1----:R-:W-:Y:S05]  /*3c40*/  @P0 EXIT ;  /* 0x000000000000094d */ /* 0x002fea0003800000 */
[----:B------:R-:W-:Y:S02]  /*3c50*/  SHF.L.U32 R3, R3, 0x1f, RZ ;  /* 0x0000001f03037819 */ /* 0x000fe400000006ff */
[----:B------:R-:W-:-:S07]  /*3c60*/  MOV R0, UR7 ;  /* 0x0000000700007c02 */ /* 0x000fce0008000f00 */
.L_x_75:
[----:B-1----:R1:W2:Y:S02]  /*3c70*/  SYNCS.PHASECHK.TRANS64.TRYWAIT P0, [R0+URZ+0x1c0], R3 ;  /* 0x0001c003000075a7 */ /* 0x0022a400080011ff */
[----:B--2---:R-:W-:Y:S05]  /*3c80*/  @!P0 NANOSLEEP.SYNCS 0x989680 ;  /* 0x009896800000895d */ /* 0x004fea0003900000 */
[----:B------:R-:W2:Y:S02]  /*3c90*/  @!P0 SYNCS.PHASECHK.TRANS64 P0, [R0+URZ+0x1c0], R3 ;  /* 0x0001c003000085a7 */ /* 0x000ea400080010ff */
[----:B--2---:R-:W-:Y:S05]  /*3ca0*/  @P0 EXIT ;  /* 0x000000000000094d */ /* 0x004fea0003800000 */
[----:B------:R-:W-:Y:S05]  /*3cb0*/  BRA `(.L_x_75) ;  /* 0xfffffffc00ec7947 */ /* 0x000fea000383ffff */
.L_x_68:
[----:B------:R-:W-:Y:S05]  /*3cc0*/  BRA.U UP4, `(.L_x_76) ;  /* 0x0000000d04687547 */ /* 0x000fea000b800000 */
[----:B------:R-:W-:Y:S01]  /*3cd0*/  UMOV UR4, 0x40 ;  /* 0x0000004000047882 */ /* 0x000fe20000000000 */
[----:B------:R-:W-:Y:S01]  /*3ce0*/  NOP ;  /* 0x0000000000007918 */ /* 0x000fe20000000000 */
[----:B------:R-:W-:Y:S01]  /*3cf0*/  ULEA UR5, UR45, UR4, 0x18 ;  /* 0x000000042d057291 */ /* 0x000fe2000f8ec0ff */
[----:B------:R-:W-:Y:S02]  /*3d00*/  UMOV UR6, 0x400 ;  /* 0x0000040000067882 */ /* 0x000fe40000000000 */
[----:B------:R-:W-:-:S06]  /*3d10*/  ULEA UR6, UR45, UR6, 0x18 ;  /* 0x000000062d067291 */ /* 0x000fcc000f8ec0ff */
[----:B------:R-:W1:Y:S02]  /*3d20*/  LDS.U8 R0, [UR5+0x1c] ;  /* 0x00001c05ff007984 */ /* 0x000e640008000000 */
[----:B-1----:R-:W-:-:S13]  /*3d30*/  ISETP.NE.AND P0, PT, R0, RZ, PT ;  /* 0x000000ff0000720c */ /* 0x002fda0003f05270 */
[----:B------:R-:W-:Y:S05]  /*3d40*/  @P0 BRA `(.L_x_77) ;  /* 0x0000000000580947 */ /* 0x000fea0003800000 */
[----:B------:R-:W-:-:S13]  /*3d50*/  ELECT P0, URZ, PT ;  /* 0x0000000000ff782f */ /* 0x000fda0003800000 */
[----:B------:R-:W-:Y:S05]  /*3d60*/  @!P0 BRA `(.L_x_78) ;  /* 0x0000000000608947 */ /* 0x000fea0003800000 */
[----:B------:R-:W-:Y:S01]  /*3d70*/  UMOV UR4, 0x10 ;  /* 0x0000001000047882 */ /* 0x000fe20000000000 */
[----:B------:R-:W-:Y:S01]  /*3d80*/  HFMA2 R0, -RZ, RZ, 0, 5.9604644775390625e-08 ;  /* 0x00000001ff007431 */ /* 0x000fe200000001ff */
[----:B------:R-:W-:-:S03]  /*3d90*/  MOV R3, 0xffff ;  /* 0x0000ffff00037802 */ /* 0x000fc60000000f00 */
[----:B------:R-:W-:Y:S04]  /*3da0*/  DEPBAR.LE SB1, 0x36 ;  /* 0x00009d800000791a */ /* 0x000fe80000000000 */
[----:B------:R-:W1:Y:S02]  /*3db0*/  UTCATOMSWS.FIND_AND_SET.ALIGN UP0, UR4, UR4 ;  /* 0x00000004000475e3 */ /* 0x000e640008000800 */
[----:B-1----:R-:W-:Y:S01]  /*3dc0*/  MOV R4, UR4 ;  /* 0x0000000400047c02 */ /* 0x002fe20008000f00 */
[----:B------:R-:W-:Y:S06]  /*3dd0*/  BRA.U UP0, `(.L_x_79) ;  /* 0x0000000100187547 */ /* 0x000fec000b800000 */
.L_x_80:
[----:B------:R-:W-:Y:S05]  /*3de0*/  NANOSLEEP 0x64 ;  /* 0x000000640000795d */ /* 0x000fea0003800000 */
[----:B------:R-:W-:-:S05]  /*3df0*/  UMOV UR4, 0x10 ;  /* 0x0000001000047882 */ /* 0x000fca0000000000 */
[----:B------:R-:W-:Y:S04]  /*3e00*/  DEPBAR.LE SB1, 0x36 ;  /* 0x00009d800000791a */ /* 0x000fe80000000000 */
[----:B------:R-:W1:Y:S02]  /*3e10*/  UTCATOMSWS.FIND_AND_SET.ALIGN UP0, UR4, UR4 ;  /* 0x00000004000475e3 */ /* 0x000e640008000800 */
[----:B-1----:R-:W-:Y:S01]  /*3e20*/  MOV R4, UR4 ;  /* 0x0000000400047c02 */ /* 0x002fe20008000f00 */
[----:B------:R-:W-:Y:S05]  /*3e30*/  BRA.U !UP0, `(.L_x_80) ;  /* 0xfffffffd08e87547 */ /* 0x000fea000b83ffff */
.L_x_79:
[-C--:B------:R-:W-:Y:S02]  /*3e40*/  SHF.L.U32 R3, R3, R4.reuse, RZ ;  /* 0x0000000403037219 */ /* 0x080fe400000006ff */
[----:B------:R-:W-:Y:S01]  /*3e50*/  SHF.L.U32 R0, R0, R4, RZ ;  /* 0x0000000400007219 */ /* 0x000fe200000006ff */
[----:B------:R-:W-:Y:S02]  /*3e60*/  IMAD.SHL.U32 R4, R4, 0x20, RZ ;  /* 0x0000002004047824 */ /* 0x000fe400078e00ff */
[----:B------:R1:W-:Y:S04]  /*3e70*/  ATOMS.OR RZ, [UR5+0x14], R3 ;  /* 0x00001403ffff798c */ /* 0x0003e8000b000005 */
[----:B------:R1:W-:Y:S04]  /*3e80*/  ATOMS.OR RZ, [UR5+0x18], R0 ;  /* 0x00001800ffff798c */ /* 0x0003e8000b000005 */
[----:B------:R1:W-:Y:S01]  /*3e90*/  STS [UR6+0x260], R4 ;  /* 0x00026004ff007988 */ /* 0x0003e20008000806 */
[----:B------:R-:W-:Y:S05]  /*3ea0*/  BRA `(.L_x_78) ;  /* 0x0000000000107947 */ /* 0x000fea0003800000 */
.L_x_77:
[----:B------:R-:W-:Y:S02]  /*3eb0*/  MOV R0, 0xffffffff ;  /* 0xffffffff00007802 */ /* 0x000fe40000000f00 */
[----:B------:R-:W-:-:S03]  /*3ec0*/  MOV R4, 0x3ef0 ;  /* 0x00003ef000047802 */ /* 0x000fc60000000f00 */
[----:B------:R1:W-:Y:S04]  /*3ed0*/  STS [UR6+0x260], R0 ;  /* 0x00026000ff007988 */ /* 0x0003e80008000806 */
[----:B-1---5:R-:W-:Y:S05]  /*3ee0*/  CALL.REL.NOINC `($__internal_1_$__cuda_sm10x_tcgen05_guardrail_trap_phase_invalid_during_alloc) ;  /* 0x0000006800347944 */ /* 0x022fea0003c00000 */
.L_x_78:
[----:B------:R-:W-:Y:S05]  /*3ef0*/  WARPSYNC.ALL ;  /* 0x0000000000007948 */ /* 0x000fea0003800000 */
[----:B------:R-:W2:Y:S01]  /*3f00*/  S2UR UR4, SR_CgaCtaId ;  /* 0x00000000000479c3 */ /* 0x000ea20000008800 */
[----:B------:R-:W-:Y:S01]  /*3f10*/  UMOV UR13, 0x400 ;  /* 0x00000400000d7882 */ /* 0x000fe20000000000 */
[----:B------:R-:W-:-:S06]  /*3f20*/  NOP ;  /* 0x0000000000007918 */ /* 0x000fcc0000000000 */
[----:B------:R-:W-:Y:S06]  /*3f30*/  BAR.ARV 0x6, 0xa0 ;  /* 0x0182800000007b1d */ /* 0x000fec0000002000 */
[----:B------:R-:W3:Y:S01]  /*3f40*/  LDCU UR5, c[0x0][0x38c] ;  /* 0x00007180ff0577ac */ /* 0x000ee20008000800 */
[----:B------:R-:W-:Y:S01]  /*3f50*/  LOP3.LUT R2, R2, 0xffff, RZ, 0xc0, !PT ;  /* 0x0000ffff02027812 */ /* 0x000fe200078ec0ff */
[----:B------:R-:W-:Y:S01]  /*3f60*/  IMAD.MOV.U32 R11, RZ, RZ, 0x1 ;  /* 0x00000001ff0b7424 */ /* 0x000fe200078e00ff */
[----:B------:R-:W-:Y:S01]  /*3f70*/  CS2R R8, SRZ ;  /* 0x0000000000087805 */ /* 0x000fe2000001ff00 */
[----:B------:R-:W4:Y:S01]  /*3f80*/  LDCU UR8, c[0x0][0x38c] ;  /* 0x00007180ff0877ac */ /* 0x000f220008000800 */
[----:B------:R-:W-:Y:S01]  /*3f90*/  R2UR UR15, R2 ;  /* 0x00000000020f72ca */ /* 0x000fe200000e0000 */
[----:B------:R-:W-:Y:S01]  /*3fa0*/  IMAD.MOV.U32 R10, RZ, RZ, RZ ;  /* 0x000000ffff0a7224 */ /* 0x000fe200078e00ff */
[----:B------:R-:W-:Y:S01]  /*3fb0*/  UMOV UR19, URZ ;  /* 0x000000ff00137c82 */ /* 0x000fe20008000000 */
[----:B------:R-:W-:Y:S01]  /*3fc0*/  UMOV UR10, URZ ;  /* 0x000000ff000a7c82 */ /* 0x000fe20008000000 */
[----:B--2---:R-:W-:Y:S01]  /*3fd0*/  ULEA UR13, UR4, UR13, 0x18 ;  /* 0x0000000d040d7291 */ /* 0x004fe2000f8ec0ff */
[----:B------:R-:W-:Y:S01]  /*3fe0*/  UMOV UR20, 0x0 ;  /* 0x0000000000147882 */ /* 0x000fe20000000000 */
[----:B------:R-:W-:-:S02]  /*3ff0*/  UMOV UR21, 0x82004a0 ;  /* 0x082004a000157882 */ /* 0x000fc40000000000 */
[----:B------:R-:W-:Y:S02]  /*4000*/  UIADD3 UR6, UPT, UPT, UR13, 0x8600, URZ ;  /* 0x000086000d067890 */ /* 0x000fe4000fffe0ff */
[----:B------:R-:W-:Y:S02]  /*4010*/  UIADD3 UR7, UPT, UPT, UR13, 0x20600, URZ ;  /* 0x000206000d077890 */ /* 0x000fe4000fffe0ff */
[----:B---3--:R-:W-:Y:S01]  /*4020*/  UIADD3 UR5, UPT, UPT, UR5, 0x1f, URZ ;  /* 0x0000001f05057890 */ /* 0x008fe2000fffe0ff */
[----:B-1----:R-:W1:Y:S01]  /*4030*/  LDS R0, [UR13+0x260] ;  /* 0x0002600dff007984 */ /* 0x002e620008000800 */
[----:B------:R-:W-:Y:S02]  /*4040*/  USHF.R.U32.HI UR6, URZ, 0x4, UR6 ;  /* 0x00000004ff067899 */ /* 0x000fe40008011606 */
[----:B------:R-:W-:Y:S02]  /*4050*/  USHF.R.S32.HI UR4, URZ, 0x1f, UR5 ;  /* 0x0000001fff047899 */ /* 0x000fe40008011405 */
[----:B------:R-:W-:-:S02]  /*4060*/  ULOP3.LUT UR6, UR6, 0x3fff, URZ, 0xc0, !UPT ;  /* 0x00003fff06067892 */ /* 0x000fc4000f8ec0ff */
[----:B------:R-:W-:Y:S02]  /*4070*/  ULEA.HI UR4, UR4, UR5, URZ, 0x5 ;  /* 0x0000000504047291 */ /* 0x000fe4000f8f28ff */
[----:B------:R-:W-:Y:S02]  /*4080*/  USHF.R.U32.HI UR5, URZ, 0x4, UR7 ;  /* 0x00000004ff057899 */ /* 0x000fe40008011607 */
[----:B------:R-:W-:Y:S02]  /*4090*/  USHF.R.S32.HI UR22, URZ, 0x5, UR4 ;  /* 0x00000005ff167899 */ /* 0x000fe40008011404 */
[----:B------:R-:W-:Y:S02]  /*40a0*/  ULOP3.LUT UR5, UR5, 0x3fff, URZ, 0xc0, !UPT ;  /* 0x00003fff05057892 */ /* 0x000fe4000f8ec0ff */
[----:B------:R-:W-:Y:S02]  /*40b0*/  UISETP.LT.AND UP0, UPT, UR22, 0x1, UPT ;  /* 0x000000011600788c */ /* 0x000fe4000bf01270 */
[----:B------:R-:W-:-:S02]  /*40c0*/  ULOP3.LUT UR16, UR6, 0x10000, URZ, 0xfc, !UPT ;  /* 0x0001000006107892 */ /* 0x000fc4000f8efcff */
[----:B------:R-:W-:Y:S02]  /*40d0*/  USEL UR23, UR22, 0x1, !UP0 ;  /* 0x0000000116177887 */ /* 0x000fe4000c000000 */
[----:B------:R-:W-:Y:S02]  /*40e0*/  ULOP3.LUT UR17, UR5, 0x10000, URZ, 0xfc, !UPT ;  /* 0x0001000005117892 */ /* 0x000fe4000f8efcff */
[----:B------:R-:W-:Y:S02]  /*40f0*/  UIADD3 UR23, UPT, UPT, -UR23, URZ, URZ ;  /* 0x000000ff17177290 */ /* 0x000fe4000fffe1ff */
[----:B----4-:R-:W-:Y:S01]  /*4100*/  UISETP.GE.AND UP4, UPT, UR8, 0x1, UPT ;  /* 0x000000010800788c */ /* 0x010fe2000bf86270 */
[----:B-1----:R-:W-:-:S15]  /*4110*/  R2UR UR24, R0 ;  /* 0x00000000001872ca */ /* 0x002fde00000e0000 */
.L_x_87:
[----:B------:R-:W-:Y:S02]  /*4120*/  LEA R0, R10, UR13, 0x3 ;  /* 0x0000000d0a007c11 */ /* 0x000fe4000f8e18ff */
[----:B------:R-:W-:Y:S02]  /*4130*/  SHF.L.U32 R5, R9, 0x1f, RZ ;  /* 0x0000001f09057819 */ /* 0x000fe400000006ff */
[----:B------:R-:W-:Y:S01]  /*4140*/  PLOP3.LUT P0, PT, PT, PT, UP4, 0x80, 0x8 ;  /* 0x000000000008781c */ /* 0x000fe20003f0f048 */
[----:B------:R-:W-:Y:S01]  /*4150*/  VIADD R3, R0, 0x1c0 ;  /* 0x000001c000037836 */ /* 0x000fe20000000000 */
[----:B-1----:R-:W1:Y:S02]  /*4160*/  SYNCS.PHASECHK.TRANS64.TRYWAIT P1, [R0+URZ+0x1b0], R5 ;  /* 0x0001b005000075a7 */ /* 0x002e6400080211ff */
[----:B-1-3--:R-:W-:Y:S09]  /*4170*/  @!P1 BRA `(.L_x_81) ;  /* 0x00000060001c9947 */ /* 0x00aff20003800000 */
.L_x_188:
[----:B------:R-:W-:Y:S01]  /*4180*/  LEA R4, R10, UR13, 0x4 ;  /* 0x0000000d0a047c11 */ /* 0x000fe2000f8e20ff */
[----:B------:R-:W-:Y:S01]  /*4190*/  @UP4 ULEA UR4, UR10, UR13, 0x3 ;  /* 0x0000000d0a044291 */ /* 0x000fe2000f8e18ff */
[----:B------:R-:W-:Y:S01]  /*41a0*/  PLOP3.LUT P2, PT, PT, PT, PT, 0x80, 0x8 ;  /* 0x000000000008781c */ /* 0x000fe20003f4f070 */
[----:B------:R-:W-:Y:S01]  /*41b0*/  ULEA UR18, UR19, UR13, 0x3 ;  /* 0x0000000d13127291 */ /* 0x000fe2000f8e18ff */
[----:B------:R-:W-:Y:S02]  /*41c0*/  PRMT R3, RZ, 0x654, R3 ;  /* 0x00000654ff037816 */ /* 0x000fe40000000003 */
[----:B-1----:R-:W1:Y:S01]  /*41d0*/  LDS.128 R4, [R4+0x240] ;  /* 0x0002400004047984 */ /* 0x002e620000000c00 */
[----:B------:R-:W-:Y:S02]  /*41e0*/  @P0 SHF.L.U32 R2, R8, 0x1f, RZ ;  /* 0x0000001f08020819 */ /* 0x000fe400000006ff */
[----:B------:R-:W-:Y:S01]  /*41f0*/  SHF.L.U32 R0, R11, 0x1f, RZ ;  /* 0x0000001f0b007819 */ /* 0x000fe200000006ff */
[----:B------:R-:W-:Y:S01]  /*4200*/  @!PT LDS RZ, [RZ] ;  /* 0x00000000fffff984 */ /* 0x000fe20000000800 */
[----:B------:R-:W-:Y:S01]  /*4210*/  @!PT LDS RZ, [RZ] ;  /* 0x00000000fffff984 */ /* 0x000fe20000000800 */
[----:B------:R-:W-:Y:S01]  /*4220*/  @!PT LDS RZ, [RZ] ;  /* 0x00000000fffff984 */ /* 0x000fe20000000800 */
[----:B------:R-:W-:Y:S01]  /*4230*/  @!PT LDS RZ, [RZ] ;  /* 0x00000000fffff984 */ /* 0x000fe20000000800 */
[----:B------:R2:W-:Y:S06]  /*4240*/  MEMBAR.ALL.CTA ;  /* 0x0000000000007992 */ /* 0x0005ec0000008000 */
[----:B--2---:R-:W2:Y:S02]  /*4250*/  FENCE.VIEW.ASYNC.S ;  /* 0x00000000000073c6 */ /* 0x004ea40000000000 */
[----:B--2---:R2:W-:Y:S01]  /*4260*/  SYNCS.ARRIVE.TRANS64.RED.A1T0 RZ, [R3+URZ], RZ ;  /* 0x000000ff03ff79a7 */ /* 0x0045e200081004ff */
[----:B------:R2:W3:Y:S01]  /*4270*/  @P0 SYNCS.PHASECHK.TRANS64.TRYWAIT P2, [UR4], R2 ;  /* 0x00000002ff0005a7 */ /* 0x0004e20008041104 */
[----:B-1----:R-:W-:Y:S01]  /*4280*/  LOP3.LUT P1, RZ, R6, 0x1, RZ, 0xc0, !PT ;  /* 0x0000000106ff7812 */ /* 0x002fe2000782c0ff */
[----:B------:R-:W1:Y:S02]  /*4290*/  SYNCS.PHASECHK.TRANS64.TRYWAIT P0, [UR18+0x1f0], R0 ;  /* 0x0001f000ff0075a7 */ /* 0x000e640008001112 */
[----:B-123--:R-:W-:Y:S10]  /*42a0*/  @!P0 BRA `(.L_x_82) ;  /* 0x0000005c00e48947 */ /* 0x00eff40003800000 */
.L_x_190:
[----:B------:R-:W-:Y:S01]  /*42b0*/  IADD3 R10, PT, PT, R10, 0x1, RZ ;  /* 0x000000010a0a7810 */ /* 0x000fe20007ffe0ff */
[----:B------:R-:W-:Y:S06]  /*42c0*/  BRA.U !UP4, `(.L_x_83) ;  /* 0x000000010c887547 */ /* 0x000fec000b800000 */
[----:B------:R-:W-:Y:S02]  /*42d0*/  ULEA UR14, UR19, UR24, 0x7 ;  /* 0x00000018130e7291 */ /* 0x000fe4000f8e38ff */
[----:B------:R-:W-:Y:S01]  /*42e0*/  UPLOP3.LUT UP2, UPT, UPT, UPT, UPT, 0x40, 0x4 ;  /* 0x000000000004789c */ /* 0x000fe20003f4e870 */
[----:B------:R-:W-:Y:S01]  /*42f0*/  UMOV UR12, UR23 ;  /* 0x00000017000c7c82 */ /* 0x000fe20008000000 */
[----:B------:R-:W-:Y:S01]  /*4300*/  UMOV UR11, UR22 ;  /* 0x00000016000b7c82 */ /* 0x000fe20008000000 */
[----:B------:R-:W-:-:S08]  /*4310*/  UMOV UR5, UR10 ;  /* 0x0000000a00057c82 */ /* 0x000fd00008000000 */
.L_x_86:
[----:B------:R-:W-:Y:S02]  /*4320*/  UIADD3 UR12, UPT, UPT, UR12, 0x1, URZ ;  /* 0x000000010c0c7890 */ /* 0x000fe4000fffe0ff */
[----:B--2---:R-:W-:Y:S02]  /*4330*/  ULEA UR6, UR5, UR13, 0x3 ;  /* 0x0000000d05067291 */ /* 0x004fe4000f8e18ff */
[----:B------:R-:W-:Y:S01]  /*4340*/  UISETP.NE.AND UP3, UPT, UR12, URZ, UPT ;  /* 0x000000ff0c00728c */ /* 0x000fe2000bf65270 */
[----:B---3--:R-:W-:Y:S10]  /*4350*/  @P2 BRA `(.L_x_84) ;  /* 0x00000000000c2947 */ /* 0x008ff40003800000 */
[----:B-1----:R-:W-:Y:S04]  /*4360*/  SHF.L.U32 R3, R8, 0x1f, RZ ;  /* 0x0000001f08037819 */ /* 0x002fe800000006ff */
[----:B------:R-:W1:Y:S02]  /*4370*/  SYNCS.PHASECHK.TRANS64.TRYWAIT P0, [UR6], R3 ;  /* 0x00000003ff0075a7 */ /* 0x000e640008001106 */
[----:B-1----:R-:W-:Y:S05]  /*4380*/  @!P0 BRA `(.L_x_85) ;  /* 0x0000005c00c48947 */ /* 0x002fea0003800000 */
.L_x_84:
[----:B------:R-:W-:Y:S01]  /*4390*/  UISETP.NE.AND UP0, UPT, UR11, 0x1, UPT ;  /* 0x000000010b00788c */ /* 0x000fe2000bf05270 */
[----:B------:R-:W-:Y:S01]  /*43a0*/  PLOP3.LUT P2, PT, PT, PT, PT, 0x80, 0x8 ;  /* 0x000000000008781c */ /* 0x000fe20003f4f070 */
[----:B------:R-:W-:Y:S02]  /*43b0*/  UIADD3 UR4, UPT, UPT, UR5, 0x1, URZ ;  /* 0x0000000105047890 */ /* 0x000fe4000fffe0ff */
[----:B------:R-:W-:Y:S02]  /*43c0*/  ULEA UR8, UR5, UR17, 0x8 ;  /* 0x0000001105087291 */ /* 0x000fe4000f8e40ff */
[----:B------:R-:W-:Y:S01]  /*43d0*/  UISETP.NE.AND UP1, UPT, UR4, 0x18, UPT ;  /* 0x000000180400788c */ /* 0x000fe2000bf25270 */
[----:B------:R-:W-:Y:S01]  /*43e0*/  PLOP3.LUT P0, PT, PT, PT, UP0, 0x80, 0x8 ;  /* 0x000000000008781c */ /* 0x000fe20003f0f008 */
[----:B------:R-:W-:Y:S02]  /*43f0*/  UIADD3 UR11, UPT, UPT, UR11, -0x1, URZ ;  /* 0xffffffff0b0b7890 */ /* 0x000fe4000fffe0ff */
[----:B------:R-:W-:Y:S02]  /*4400*/  USEL UR7, URZ, 0x1, UP1 ;  /* 0x00000001ff077887 */ /* 0x000fe40008800000 */
[----:B------:R-:W-:Y:S01]  /*4410*/  USEL UR10, UR4, URZ, UP1 ;  /* 0x000000ff040a7287 */ /* 0x000fe20008800000 */
[----:B------:R-:W-:Y:S03]  /*4420*/  UMOV UR9, 0xc0004010 ;  /* 0xc000401000097882 */ /* 0x000fe60000000000 */
[----:B------:R-:W-:Y:S01]  /*4430*/  @UP0 ULEA UR4, UR10, UR13, 0x3 ;  /* 0x0000000d0a040291 */ /* 0x000fe2000f8e18ff */
[----:B------:R-:W-:Y:S01]  /*4440*/  LOP3.LUT R8, R8, UR7, RZ, 0x3c, !PT ;  /* 0x0000000708087c12 */ /* 0x000fe2000f8e3cff */
[----:B------:R-:W-:Y:S03]  /*4450*/  UMOV UR7, 0xc0004010 ;  /* 0xc000401000077882 */ /* 0x000fe60000000000 */
[----:B-1----:R-:W-:Y:S04]  /*4460*/  @P0 SHF.L.U32 R0, R8, 0x1f, RZ ;  /* 0x0000001f08000819 */ /* 0x002fe800000006ff */
[----:B------:R2:W3:Y:S01]  /*4470*/  @P0 SYNCS.PHASECHK.TRANS64.TRYWAIT P2, [UR4], R0 ;  /* 0x00000000ff0005a7 */ /* 0x0004e20008041104 */
[----:B------:R-:W-:Y:S02]  /*4480*/  UIADD3 UR4, UPT, UPT, UR6, 0xc0, URZ ;  /* 0x000000c006047890 */ /* 0x000fe4000fffe0ff */
[----:B------:R-:W-:Y:S03]  /*4490*/  ULEA UR6, UR5, UR16, 0x8 ;  /* 0x0000001005067291 */ /* 0x000fe6000f8e40ff */
[----:B------:R-:W-:Y:S06]  /*44a0*/  UMOV UR5, UR10 ;  /* 0x0000000a00057c82 */ /* 0x000fec0008000000 */
[----:B------:R2:W-:Y:S01]  /*44b0*/  UTCIMMA gdesc[UR6], gdesc[UR8], tmem[UR14], tmem[UR20], idesc[UR21], UP2 ;  /* 0x00ff1408060075ea */ /* 0x0005e2000900010e */
[----:B------:R-:W-:Y:S01]  /*44c0*/  UPLOP3.LUT UP2, UPT, UPT, UPT, UPT, 0x80, 0x8 ;  /* 0x000000000008789c */ /* 0x000fe20003f4f070 */
[----:B------:R2:W-:Y:S01]  /*44d0*/  UTCBAR.MULTICAST [UR4], URZ, UR15 ;  /* 0x000000ff040073e9 */ /* 0x0005e2000800080f */
[----:B------:R-:W-:Y:S09]  /*44e0*/  BRA.U UP3, `(.L_x_86) ;  /* 0xfffffffd038c7547 */ /* 0x000ff2000b83ffff */
.L_x_83:
[----:B--2---:R-:W-:Y:S01]  /*44f0*/  UIADD3 UR4, UPT, UPT, UR19, 0x1, URZ ;  /* 0x0000000113047890 */ /* 0x004fe2000fffe0ff */
[C---:B------:R-:W-:Y:S01]  /*4500*/  ISETP.NE.AND P0, PT, R10.reuse, 0x2, PT ;  /* 0x000000020a00780c */ /* 0x040fe20003f05270 */
[----:B------:R-:W-:Y:S02]  /*4510*/  UIADD3 UR5, UPT, UPT, UR18, 0x1d0, URZ ;  /* 0x000001d012057890 */ /* 0x000fe4000fffe0ff */
[----:B------:R-:W-:Y:S01]  /*4520*/  UISETP.NE.AND UP0, UPT, UR4, 0x4, UPT ;  /* 0x000000040400788c */ /* 0x000fe2000bf05270 */
[----:B-1----:R-:W-:Y:S02]  /*4530*/  SEL R0, RZ, 0x1, P0 ;  /* 0x00000001ff007807 */ /* 0x002fe40000000000 */
[----:B------:R-:W-:Y:S01]  /*4540*/  SEL R10, R10, RZ, P0 ;  /* 0x000000ff0a0a7207 */ /* 0x000fe20000000000 */
[----:B------:R-:W-:Y:S01]  /*4550*/  USEL UR6, URZ, 0x1, UP0 ;  /* 0x00000001ff067887 */ /* 0x000fe20008000000 */
[----:B------:R-:W-:Y:S01]  /*4560*/  LOP3.LUT R9, R9, R0, RZ, 0x3c, !PT ;  /* 0x0000000009097212 */ /* 0x000fe200078e3cff */
[----:B------:R-:W-:Y:S01]  /*4570*/  USEL UR19, UR4, URZ, UP0 ;  /* 0x000000ff04137287 */ /* 0x000fe20008000000 */
[----:B------:R1:W-:Y:S03]  /*4580*/  UTCBAR [UR5], URZ ;  /* 0x000000ff050073e9 */ /* 0x0003e600080000ff */
[----:B------:R-:W-:Y:S01]  /*4590*/  LOP3.LUT R11, R11, UR6, RZ, 0x3c, !PT ;  /* 0x000000060b0b7c12 */ /* 0x000fe2000f8e3cff */
[----:B------:R-:W-:Y:S07]  /*45a0*/  @P1 BRA `(.L_x_87) ;  /* 0xfffffff800dc1947 */ /* 0x000fee000383ffff */
[----:B------:R-:W2:Y:S01]  /*45b0*/  S2UR UR8, SR_CgaCtaId ;  /* 0x00000000000879c3 */ /* 0x000ea20000008800 */
[----:B------:R-:W-:Y:S01]  /*45c0*/  ELECT P0, URZ, PT ;  /* 0x0000000000ff782f */ /* 0x000fe20003800000 */
[----:B------:R-:W-:Y:S01]  /*45d0*/  IMAD.MOV.U32 R0, RZ, RZ, 0x1 ;  /* 0x00000001ff007424 */ /* 0x000fe200078e00ff */
[----:B------:R-:W-:Y:S01]  /*45e0*/  UIADD3 UR13, UPT, UPT, UR13, 0x1f0, URZ ;  /* 0x000001f00d0d7890 */ /* 0x000fe2000fffe0ff */
[----:B------:R-:W-:Y:S01]  /*45f0*/  SHF.L.U32 R3, R11, 0x1f, RZ ;  /* 0x0000001f0b037819 */ /* 0x000fe200000006ff */
[----:B------:R-:W-:-:S03]  /*4600*/  UMOV UR4, 0x40 ;  /* 0x0000004000047882 */ /* 0x000fc60000000000 */
[----:B------:R-:W-:Y:S01]  /*4610*/  UVIRTCOUNT.DEALLOC.SMPOOL 0x80 ;  /* 0x000000800000784c */ /* 0x000fe20000000000 */
[----:B--2---:R-:W-:Y:S02]  /*4620*/  ULEA UR8, UR8, UR4, 0x18 ;  /* 0x0000000408087291 */ /* 0x004fe4000f8ec0ff */
[----:B------:R-:W-:-:S07]  /*4630*/  ULEA UR4, UR19, UR13, 0x3 ;  /* 0x0000000d13047291 */ /* 0x000fce000f8e18ff */
[----:B------:R2:W-:Y:S02]  /*4640*/  @P0 STS.U8 [UR8+0x1c], R0 ;  /* 0x00001c00ff000988 */ /* 0x0005e40008000008 */
[----:B------:R-:W4:Y:S02]  /*4650*/  SYNCS.PHASECHK.TRANS64.TRYWAIT P0, [UR4], R3 ;  /* 0x00000003ff0075a7 */ /* 0x000f240008001104 */
[----:B--2-4-:R-:W-:Y:S05]  /*4660*/  @!P0 BRA `(.L_x_88) ;  /* 0x0000005c00248947 */ /* 0x014fea0003800000 */
.L_x_193:
[----:B------:R-:W-:-:S04]  /*4670*/  UIADD3 UR4, UPT, UPT, UR19, 0x1, URZ ;  /* 0x0000000113047890 */ /* 0x000fc8000fffe0ff */
[----:B------:R-:W-:-:S04]  /*4680*/  UISETP.NE.AND UP0, UPT, UR4, 0x4, UPT ;  /* 0x000000040400788c */ /* 0x000fc8000bf05270 */
[----:B------:R-:W-:Y:S02]  /*4690*/  USEL UR6, URZ, 0x1, UP0 ;  /* 0x00000001ff067887 */ /* 0x000fe40008000000 */
[----:B------:R-:W-:-:S04]  /*46a0*/  USEL UR4, UR4, URZ, UP0 ;  /* 0x000000ff04047287 */ /* 0x000fc80008000000 */
[----:B-1----:R-:W-:Y:S01]  /*46b0*/  ULEA UR5, UR4, UR13, 0x3 ;  /* 0x0000000d04057291 */ /* 0x002fe2000f8e18ff */
[----:B------:R-:W-:-:S04]  /*46c0*/  LOP3.LUT R2, R11, UR6, RZ, 0x3c, !PT ;  /* 0x000000060b027c12 */ /* 0x000fc8000f8e3cff */
[----:B--2---:R-:W-:-:S04]  /*46d0*/  SHF.L.U32 R3, R2, 0x1f, RZ ;  /* 0x0000001f02037819 */ /* 0x004fc800000006ff */
[----:B------:R-:W1:Y:S02]  /*46e0*/  SYNCS.PHASECHK.TRANS64.TRYWAIT P0, [UR5], R3 ;  /* 0x00000003ff0075a7 */ /* 0x000e640008001105 */
[----:B-1----:R-:W-:Y:S05]  /*46f0*/  @!P0 BRA `(.L_x_89) ;  /* 0x0000005c00188947 */ /* 0x002fea0003800000 */
.L_x_195:
        /* <DEDUP_REMOVED lines=9> */
.L_x_197:
[----:B------:R-:W-:-:S04]  /*4790*/  UIADD3 UR4, UPT, UPT, UR4, 0x1, URZ ;  /* 0x0000000104047890 */ /* 0x000fc8000fffe0ff */
[----:B------:R-:W-:-:S04]  /*47a0*/  UISETP.NE.AND UP0, UPT, UR4, 0x4, UPT ;  /* 0x000000040400788c */ /* 0x000fc8000bf05270 */
[----:B------:R-:W-:Y:S02]  /*47b0*/  USEL UR5, URZ, 0x1, UP0 ;  /* 0x00000001ff057887 */ /* 0x000fe40008000000 */
[----:B------:R-:W-:-:S04]  /*47c0*/  USEL UR4, UR4, URZ, UP0 ;  /* 0x000000ff04047287 */ /* 0x000fc80008000000 */
[----:B------:R-:W-:Y:S01]  /*47d0*/  ULEA UR4, UR4, UR13, 0x3 ;  /* 0x0000000d04047291 */ /* 0x000fe2000f8e18ff */
[----:B-1----:R-:W-:-:S04]  /*47e0*/  LOP3.LUT R3, R2, UR5, RZ, 0x3c, !PT ;  /* 0x0000000502037c12 */ /* 0x002fc8000f8e3cff */
[----:B------:R-:W-:-:S04]  /*47f0*/  SHF.L.U32 R3, R3, 0x1f, RZ ;  /* 0x0000001f03037819 */ /* 0x000fc800000006ff */
[----:B------:R-:W1:Y:S02]  /*4800*/  SYNCS.PHASECHK.TRANS64.TRYWAIT P0, [UR4], R3 ;  /* 0x00000003ff0075a7 */ /* 0x000e640008001104 */
[----:B-1----:R-:W-:Y:S05]  /*4810*/  @!P0 BRA `(.L_x_91) ;  /* 0x0000005c00008947 */ /* 0x002fea0003800000 */
.L_x_199:
[----:B------:R-:W-:Y:S01]  /*4820*/  NOP ;  /* 0x0000000000007918 */ /* 0x000fe20000000000 */
[----:B-1----:R-:W1:Y:S01]  /*4830*/  LDS R0, [UR8+0x14] ;  /* 0x00001408ff007984 */ /* 0x002e620008000800 */
[----:B------:R-:W-:Y:S01]  /*4840*/  ULOP3.LUT UR4, UR24, 0xffff, URZ, 0xc0, !UPT ;  /* 0x0000ffff18047892 */ /* 0x000fe2000f8ec0ff */
[----:B------:R-:W-:Y:S01]  /*4850*/  UMOV UR5, 0xffff ;  /* 0x0000ffff00057882 */ /* 0x000fe20000000000 */
[----:B------:R-:W-:Y:S02]  /*4860*/  UMOV UR6, 0x1 ;  /* 0x0000000100067882 */ /* 0x000fe40000000000 */
[----:B------:R-:W-:-:S04]  /*4870*/  USHF.R.U32.HI UR4, URZ, 0x5, UR4 ;  /* 0x00000005ff047899 */ /* 0x000fc80008011604 */
[----:B------:R-:W-:Y:S02]  /*4880*/  USHF.L.U32 UR5, UR5, UR4, URZ ;  /* 0x0000000405057299 */ /* 0x000fe400080006ff */
[----:B------:R-:W-:-:S04]  /*4890*/  USHF.L.U32 UR4, UR6, UR4, URZ ;  /* 0x0000000406047299 */ /* 0x000fc800080006ff */
[----:B-1----:R-:W-:-:S04]  /*48a0*/  LOP3.LUT R0, R0, UR5, RZ, 0xc0, !PT ;  /* 0x0000000500007c12 */ /* 0x002fc8000f8ec0ff */
[----:B------:R-:W-:-:S13]  /*48b0*/  ISETP.NE.AND P0, PT, R0, UR5, PT ;  /* 0x0000000500007c0c */ /* 0x000fda000bf05270 */
[----:B------:R-:W-:Y:S05]  /*48c0*/  @P0 BRA `(.L_x_92) ;  /* 0x0000000000580947 */ /* 0x000fea0003800000 */
[----:B------:R-:W1:Y:S02]  /*48d0*/  LDS R0, [UR8+0x18] ;  /* 0x00001808ff007984 */ /* 0x000e640008000800 */
[----:B-1----:R-:W-:-:S04]  /*48e0*/  LOP3.LUT R0, R0, UR4, RZ, 0xc0, !PT ;  /* 0x0000000400007c12 */ /* 0x002fc8000f8ec0ff */
[----:B------:R-:W-:-:S13]  /*48f0*/  ISETP.NE.AND P0, PT, R0, UR4, PT ;  /* 0x0000000400007c0c */ /* 0x000fda000bf05270 */
[----:B------:R-:W-:Y:S05]  /*4900*/  @P0 BRA `(.L_x_93) ;  /* 0x00000000003c0947 */ /* 0x000fea0003800000 */
[----:B------:R-:W1:Y:S01]  /*4910*/  S2R R2, SR_LANEID ;  /* 0x0000000000027919 */ /* 0x000e620000000000 */
[----:B------:R-:W-:Y:S01]  /*4920*/  ULOP3.LUT UR5, URZ, UR5, URZ, 0x33, !UPT ;  /* 0x00000005ff057292 */ /* 0x000fe2000f8e33ff */
[----:B------:R-:W-:Y:S01]  /*4930*/  LOP3.LUT R4, RZ, UR4, RZ, 0x33, !PT ;  /* 0x00000004ff047c12 */ /* 0x000fe2000f8e33ff */
[----:B------:R-:W-:Y:S02]  /*4940*/  VOTEU.ANY UR4, UPT, PT ;  /* 0x0000000000047886 */ /* 0x000fe400038e0100 */
[----:B------:R-:W-:Y:S01]  /*4950*/  UFLO.U32 UR4, UR4 ;  /* 0x00000004000472bd */ /* 0x000fe200080e0000 */
[----:B------:R-:W2:Y:S01]  /*4960*/  REDUX UR6, R4 ;  /* 0x00000000040673c4 */ /* 0x000ea20000000000 */
[----:B------:R-:W-:-:S06]  /*4970*/  IMAD.U32 R0, RZ, RZ, UR5 ;  /* 0x00000005ff007e24 */ /* 0x000fcc000f8e00ff */
[----:B------:R4:W-:Y:S01]  /*4980*/  UTCATOMSWS.AND URZ, UR5 ;  /* 0x0000000500ff79e3 */ /* 0x0009e20008000000 */
[----:B------:R-:W3:Y:S01]  /*4990*/  REDUX UR7, R0 ;  /* 0x00000000000773c4 */ /* 0x000ee20000000000 */
[----:B-1----:R-:W-:Y:S01]  /*49a0*/  ISETP.EQ.U32.AND P0, PT, R2, UR4, PT ;  /* 0x0000000402007c0c */ /* 0x002fe2000bf02070 */
[----:B--2---:R-:W-:Y:S01]  /*49b0*/  IMAD.U32 R2, RZ, RZ, UR6 ;  /* 0x00000006ff027e24 */ /* 0x004fe2000f8e00ff */
[----:B---3--:R-:W-:-:S11]  /*49c0*/  MOV R3, UR7 ;  /* 0x0000000700037c02 */ /* 0x008fd60008000f00 */
[----:B------:R4:W-:Y:S04]  /*49d0*/  @P0 ATOMS.AND RZ, [UR8+0x14], R3 ;  /* 0x00001403ffff098c */ /* 0x0009e8000a800008 */
[----:B------:R4:W-:Y:S01]  /*49e0*/  @P0 ATOMS.AND RZ, [UR8+0x18], R2 ;  /* 0x00001802ffff098c */ /* 0x0009e2000a800008 */
[----:B------:R-:W-:Y:S05]  /*49f0*/  BRA `(.L_x_94) ;  /* 0x0000000000147947 */ /* 0x000fea0003800000 */
.L_x_93:
[----:B------:R-:W-:Y:S02]  /*4a00*/  MOV R2, 0x4a20 ;  /* 0x00004a2000027802 */ /* 0x000fe40000000f00 */
[----:B---3-5:R-:W-:Y:S05]  /*4a10*/  CALL.REL.NOINC `($__internal_0_$__cuda_sm10x_tcgen05_guardrail_trap_col_being_dealloced_not_returned_by_alloc) ;  /* 0x0000005c005c7944 */ /* 0x028fea0003c00000 */
[----:B------:R-:W-:Y:S05]  /*4a20*/  BRA `(.L_x_94) ;  /* 0x0000000000087947 */ /* 0x000fea0003800000 */
.L_x_92:
[----:B------:R-:W-:Y:S02]  /*4a30*/  MOV R2, 0x4a50 ;  /* 0x00004a5000027802 */ /* 0x000fe40000000f00 */
[----:B---3-5:R-:W-:Y:S05]  /*4a40*/  CALL.REL.NOINC `($__internal_2_$__cuda_sm10x_tcgen05_guardrail_trap_unallocated_columns_being_dealloced) ;  /* 0x0000005c00687944 */ /* 0x028fea0003c00000 */
.L_x_94:
[----:B------:R-:W-:Y:S01]  /*4a50*/  NOP ;  /* 0x0000000000007918 */ /* 0x000fe20000000000 */
[----:B----4-:R-:W-:Y:S05]  /*4a60*/  EXIT ;  /* 0x000000000000794d */ /* 0x010fea0003800000 */
.L_x_76:
[----:B------:R-:W-:-:S09]  /*4a70*/  UISETP.NE.OR UP0, UPT, UR17, 0x3, !UP3 ;  /* 0x000000031100788c */ /* 0x000fd2000df05670 */
[----:B------:R-:W-:Y:S05]  /*4a80*/  BRA.U UP0, `(.L_x_95) ;  /* 0x0000000d00807547 */ /* 0x000fea000b800000 */
[----:B------:R-:W1:Y:S01]  /*4a90*/  LDCU UR32, c[0x0][0x370] ;  /* 0x00006e00ff2077ac */ /* 0x000e620008000800 */
[----:B------:R-:W2:Y:S01]  /*4aa0*/  LDC.64 R16, c[0x0][0x348] ;  /* 0x0000d200ff107b82 */ /* 0x000ea20000000a00 */
[----:B------:R-:W-:Y:S02]  /*4ab0*/  HFMA2 R13, -RZ, RZ, 0, 0 ;  /* 0x00000000ff0d7431 */ /* 0x000fe400000001ff */
[----:B------:R-:W-:Y:S01]  /*4ac0*/  IMAD.MOV.U32 R15, RZ, RZ, 0x1 ;  /* 0x00000001ff0f7424 */ /* 0x000fe200078e00ff */
[----:B------:R-:W1:Y:S01]  /*4ad0*/  LDCU.128 UR28, c[0x0][0xb10] ;  /* 0x00016200ff1c77ac */ /* 0x000e620008000c00 */
[----:B------:R-:W-:Y:S01]  /*4ae0*/  IMAD.MOV.U32 R14, RZ, RZ, RZ ;  /* 0x000000ffff0e7224 */ /* 0x000fe200078e00ff */
[----:B------:R-:W-:Y:S01]  /*4af0*/  MOV R7, 0x2000 ;  /* 0x0000200000077802 */ /* 0x000fe20000000f00 */
[----:B------:R-:W3:Y:S01]  /*4b00*/  LDCU UR27, c[0x0][0x374] ;  /* 0x00006e80ff1b77ac */ /* 0x000ee20008000800 */
[----:B------:R-:W4:Y:S01]  /*4b10*/  LDC.64 R2, c[0x0][0x888] ;  /* 0x00022200ff027b82 */ /* 0x000f220000000a00 */
[----:B------:R-:W3:Y:S01]  /*4b20*/  LDCU UR15, c[0x0][0xb0c] ;  /* 0x00016180ff0f77ac */ /* 0x000ee20008000800 */
[----:B------:R-:W2:Y:S06]  /*4b30*/  LDCU UR38, c[0x0][0xb20] ;  /* 0x00016400ff2677ac */ /* 0x000eac0008000800 */
[----:B------:R-:W4:Y:S01]  /*4b40*/  LDC.64 R4, c[0x0][0x890] ;  /* 0x00022400ff047b82 */ /* 0x000f220000000a00 */
[----:B------:R-:W2:Y:S01]  /*4b50*/  LDCU UR4, c[0x0][0xb30] ;  /* 0x00016600ff0477ac */ /* 0x000ea20008000800 */
[----:B------:R-:W-:Y:S01]  /*4b60*/  UMOV UR21, 0x400 ;  /* 0x0000040000157882 */ /* 0x000fe20000000000 */
[----:B-1----:R-:W-:-:S02]  /*4b70*/  UIMAD.WIDE.U32 UR6, UR32, UR28, URZ ;  /* 0x0000001c200672a5 */ /* 0x002fc4000f8e00ff */
[----:B---3--:R-:W-:Y:S02]  /*4b80*/  UIMAD.WIDE.U32 UR8, UR27, UR31, URZ ;  /* 0x0000001f1b0872a5 */ /* 0x008fe4000f8e00ff */
[----:B------:R-:W-:Y:S02]  /*4b90*/  ULEA UR21, UR45, UR21, 0x18 ;  /* 0x000000152d157291 */ /* 0x000fe4000f8ec0ff */
[----:B------:R-:W-:Y:S02]  /*4ba0*/  UPLOP3.LUT UP3, UPT, UPT, UPT, UPT, 0x40, 0x4 ;  /* 0x000000000004789c */ /* 0x000fe40003f6e870 */
[----:B------:R-:W-:Y:S01]  /*4bb0*/  UIADD3 UR33, UPT, UPT, UR21, 0x188, URZ ;  /* 0x0000018815217890 */ /* 0x000fe2000fffe0ff */
[----:B------:R-:W-:Y:S01]  /*4bc0*/  UMOV UR6, UR7 ;  /* 0x0000000700067c82 */ /* 0x000fe20008000000 */
[----:B------:R-:W-:Y:S01]  /*4bd0*/  UMOV UR34, UR9 ;  /* 0x0000000900227c82 */ /* 0x000fe20008000000 */
[----:B------:R-:W-:Y:S02]  /*4be0*/  UISETP.GE.AND UP0, UPT, UR42, 0x1, UPT ;  /* 0x000000012a00788c */ /* 0x000fe4000bf06270 */
[----:B------:R-:W-:Y:S01]  /*4bf0*/  UISETP.NE.AND UP4, UPT, UR42, 0x1, UPT ;  /* 0x000000012a00788c */ /* 0x000fe2000bf85270 */
[----:B------:R-:W1:Y:S01]  /*4c00*/  LDCU.64 UR22, c[0x0][0xb28] ;  /* 0x00016500ff1677ac */ /* 0x000e620008000a00 */
[----:B------:R-:W-:-:S02]  /*4c10*/  UISETP.NE.AND UP6, UPT, UR15, 0x1, UPT ;  /* 0x000000010f00788c */ /* 0x000fc4000bfc5270 */
[----:B------:R-:W-:Y:S02]  /*4c20*/  UISETP.NE.AND UP5, UPT, UR30, 0x1, UPT ;  /* 0x000000011e00788c */ /* 0x000fe4000bfa5270 */
[----:B------:R-:W-:Y:S02]  /*4c30*/  UIADD3 UR17, UPT, UPT, UR21, 0x180, URZ ;  /* 0x0000018015117890 */ /* 0x000fe4000fffe0ff */
[----:B------:R-:W-:Y:S02]  /*4c40*/  UPRMT UR33, UR45, 0x654, UR33 ;  /* 0x000006542d217896 */ /* 0x000fe40008000021 */
[----:B------:R-:W-:Y:S02]  /*4c50*/  USHF.R.U32.HI UR35, URZ, UR29, UR6 ;  /* 0x0000001dff237299 */ /* 0x000fe40008011606 */
[----:B--2---:R-:W-:Y:S02]  /*4c60*/  USHF.R.U32.HI UR34, URZ, UR38, UR34 ;  /* 0x00000026ff227299 */ /* 0x004fe40008011622 */
[----:B------:R-:W-:-:S11]  /*4c70*/  UISETP.NE.AND UP2, UPT, UR4, 0x1, UPT ;  /* 0x000000010400788c */ /* 0x000fd6000bf45270 */
.L_x_104:
[C---:B------:R-:W-:Y:S02]  /*4c80*/  LEA R12, R14.reuse, UR21, 0x3 ;  /* 0x000000150e0c7c11 */ /* 0x040fe4000f8e18ff */
[----:B------:R-:W-:Y:S02]  /*4c90*/  SHF.L.U32 R9, R13, 0x1f, RZ ;  /* 0x0000001f0d097819 */ /* 0x000fe400000006ff */
[----:B------:R-:W-:Y:S02]  /*4ca0*/  LEA R10, R14, UR21, 0x4 ;  /* 0x000000150e0a7c11 */ /* 0x000fe4000f8e20ff */
[----:B--2---:R-:W2:Y:S02]  /*4cb0*/  SYNCS.PHASECHK.TRANS64.TRYWAIT P0, [R12+URZ+0x1b0], R9 ;  /* 0x0001b0090c0075a7 */ /* 0x004ea400080011ff */
[----:B--2---:R-:W-:Y:S05]  /*4cc0*/  @!P0 BRA `(.L_x_96) ;  /* 0x0000005400ec8947 */ /* 0x004fea0003800000 */
.L_x_200:
[----:B--2---:R-:W2:Y:S01]  /*4cd0*/  LDS.128 R8, [R10+0x240] ;  /* 0x000240000a087984 */ /* 0x004ea20000000c00 */
[----:B------:R-:W-:Y:S01]  /*4ce0*/  UISETP.GE.AND UP0, UPT, UR42, 0x1, UPT ;  /* 0x000000012a00788c */ /* 0x000fe2000bf06270 */
[----:B------:R-:W-:Y:S01]  /*4cf0*/  @!PT LDS RZ, [RZ] ;  /* 0x00000000fffff984 */ /* 0x000fe20000000800 */
[----:B------:R-:W-:Y:S01]  /*4d00*/  @!PT LDS RZ, [RZ] ;  /* 0x00000000fffff984 */ /* 0x000fe20000000800 */
[----:B------:R-:W-:Y:S01]  /*4d10*/  @!PT LDS RZ, [RZ] ;  /* 0x00000000fffff984 */ /* 0x000fe20000000800 */
[----:B------:R-:W-:Y:S01]  /*4d20*/  @!PT LDS RZ, [RZ] ;  /* 0x00000000fffff984 */ /* 0x000fe20000000800 */
[----:B------:R3:W-:Y:S06]  /*4d30*/  MEMBAR.ALL.CTA ;  /* 0x0000000000007992 */ /* 0x0007ec0000008000 */
[----:B---3--:R-:W3:Y:S01]  /*4d40*/  FENCE.VIEW.ASYNC.S ;  /* 0x00000000000073c6 */ /* 0x008ee20000000000 */
[----:B--2---:R-:W-:Y:S11]  /*4d50*/  LOP3.LUT P0, RZ, R10, 0x1, RZ, 0xc0, !PT ;  /* 0x000000010aff7812 */ /* 0x004ff6000780c0ff */
[----:B------:R-:W-:Y:S02]  /*4d60*/  @!UPT UIADD3 URZ, UPT, UPT, URZ, URZ, URZ ;  /* 0x000000fffffff290 */ /* 0x000fe4000fffe0ff */
[----:B---3--:R-:W-:Y:S01]  /*4d70*/  VOTEU.ANY UP1, P0 ;  /* 0x0000000000ff7886 */ /* 0x008fe20000020100 */
[----:B------:R-:W-:Y:S11]  /*4d80*/  PLOP3.LUT P0, PT, PT, PT, UP1, 0x80, 0x8 ;  /* 0x000000000008781c */ /* 0x000ff60003f0f018 */
[----:B------:R-:W-:Y:S02]  /*4d90*/  @!UPT UIADD3 URZ, UPT, UPT, URZ, URZ, URZ ;  /* 0x000000fffffff290 */ /* 0x000fe4000fffe0ff */
[----:B------:R-:W-:Y:S02]  /*4da0*/  @P0 SHF.R.U32.HI R0, RZ, 0x10, R9 ;  /* 0x00000010ff000819 */ /* 0x000fe40000011609 */
[----:B------:R-:W-:Y:S02]  /*4db0*/  @P0 MOV R6, R8 ;  /* 0x0000000800060202 */ /* 0x000fe40000000f00 */
[----:B------:R-:W-:Y:S01]  /*4dc0*/  @P0 R2UR UR4, R0 ;  /* 0x00000000000402ca */ /* 0x000fe200000e0000 */
[----:B------:R-:W-:Y:S01]  /*4dd0*/  VIADD R0, R12, 0x1c0 ;  /* 0x000001c00c007836 */ /* 0x000fe20000000000 */
[----:B------:R-:W-:Y:S02]  /*4de0*/  @P0 LOP3.LUT R8, R9, 0xffff, RZ, 0xc0, !PT ;  /* 0x0000ffff09080812 */ /* 0x000fe400078ec0ff */
[----:B------:R-:W-:Y:S02]  /*4df0*/  @P0 R2UR UR6, R6 ;  /* 0x00000000060602ca */ /* 0x000fe400000e0000 */
[----:B------:R-:W-:Y:S02]  /*4e00*/  PRMT R0, RZ, 0x654, R0 ;  /* 0x00000654ff007816 */ /* 0x000fe40000000000 */
[----:B------:R-:W-:Y:S02]  /*4e10*/  @P0 R2UR UR5, R8 ;  /* 0x00000000080502ca */ /* 0x000fe400000e0000 */
[----:B------:R2:W-:Y:S03]  /*4e20*/  SYNCS.ARRIVE.TRANS64.RED.A1T0 RZ, [R0+URZ], RZ ;  /* 0x000000ff00ff79a7 */ /* 0x0005e600081004ff */
[----:B------:R-:W-:Y:S04]  /*4e30*/  @UP1 UMOV UR26, UR4 ;  /* 0x00000004001a1c82 */ /* 0x000fe80008000000 */
[----:B------:R-:W-:Y:S04]  /*4e40*/  @UP1 UMOV UR14, UR6 ;  /* 0x00000006000e1c82 */ /* 0x000fe80008000000 */
[----:B------:R-:W-:Y:S01]  /*4e50*/  @UP1 UMOV UR13, UR5 ;  /* 0x00000005000d1c82 */ /* 0x000fe20008000000 */
[----:B------:R-:W-:Y:S05]  /*4e60*/  BRA.U !UP0, `(.L_x_97) ;  /* 0x0000000108a47547 */ /* 0x000fea000b800000 */
[----:B------:R-:W-:Y:S02]  /*4e70*/  UIMAD.WIDE.U32 UR8, UR13, UR31, URZ ;  /* 0x0000001f0d0872a5 */ /* 0x000fe4000f8e00ff */
[----:B------:R-:W-:Y:S02]  /*4e80*/  UIMAD.WIDE.U32 UR10, UR14, UR28, URZ ;  /* 0x0000001c0e0a72a5 */ /* 0x000fe4000f8e00ff */
[----:B------:R-:W-:Y:S02]  /*4e90*/  USEL UR4, UR27, UR34, !UP5 ;  /* 0x000000221b047287 */ /* 0x000fe4000e800000 */
[----:B------:R-:W-:Y:S02]  /*4ea0*/  USEL UR7, UR32, UR35, !UP6 ;  /* 0x0000002320077287 */ /* 0x000fe4000f000000 */
[----:B-1----:R-:W-:Y:S02]  /*4eb0*/  UIMAD.WIDE.U32 UR18, UR4, UR22, URZ ;  /* 0x00000016041272a5 */ /* 0x002fe4000f8e00ff */
[----:B------:R-:W-:Y:S01]  /*4ec0*/  UIMAD.WIDE.U32 UR24, UR7, UR22, URZ ;  /* 0x00000016071872a5 */ /* 0x000fe2000f8e00ff */
[----:B------:R-:W-:Y:S02]  /*4ed0*/  UMOV UR5, UR9 ;  /* 0x0000000900057c82 */ /* 0x000fe40008000000 */
[----:B------:R-:W-:Y:S03]  /*4ee0*/  USHF.R.U32.HI UR6, URZ, UR38, UR5 ;  /* 0x00000026ff067299 */ /* 0x000fe60008011605 */
[----:B------:R-:W-:Y:S01]  /*4ef0*/  UMOV UR5, UR11 ;  /* 0x0000000b00057c82 */ /* 0x000fe20008000000 */
[----:B------:R-:W-:Y:S02]  /*4f00*/  USEL UR6, UR13, UR6, !UP5 ;  /* 0x000000060d067287 */ /* 0x000fe4000e800000 */
[----:B------:R-:W-:Y:S02]  /*4f10*/  USHF.R.U32.HI UR8, URZ, UR29, UR5 ;  /* 0x0000001dff087299 */ /* 0x000fe40008011605 */
[----:B------:R-:W-:Y:S01]  /*4f20*/  UIMAD.WIDE.U32 UR10, UR6, UR22, URZ ;  /* 0x00000016060a72a5 */ /* 0x000fe2000f8e00ff */
[----:B------:R-:W-:Y:S02]  /*4f30*/  UMOV UR5, UR19 ;  /* 0x0000001300057c82 */ /* 0x000fe40008000000 */
[----:B------:R-:W-:Y:S03]  /*4f40*/  @UP4 USHF.R.U32.HI UR4, URZ, UR23, UR5 ;  /* 0x00000017ff044299 */ /* 0x000fe60008011605 */
[----:B------:R-:W-:Y:S01]  /*4f50*/  UMOV UR5, UR25 ;  /* 0x0000001900057c82 */ /* 0x000fe20008000000 */
[----:B------:R-:W-:Y:S02]  /*4f60*/  UIMAD UR4, UR42, UR4, URZ ;  /* 0x000000042a0472a4 */ /* 0x000fe4000f8e02ff */
[----:B------:R-:W-:Y:S02]  /*4f70*/  @UP4 USHF.R.U32.HI UR7, URZ, UR23, UR5 ;  /* 0x00000017ff074299 */ /* 0x000fe40008011605 */
[----:B------:R-:W-:Y:S02]  /*4f80*/  USEL UR5, UR14, UR8, !UP6 ;  /* 0x000000080e057287 */ /* 0x000fe4000f000000 */
[----:B------:R-:W-:Y:S02]  /*4f90*/  UIMAD UR8, UR42, UR7, URZ ;  /* 0x000000072a0872a4 */ /* 0x000fe4000f8e02ff */
[----:B------:R-:W-:Y:S03]  /*4fa0*/  UISETP.GE.AND UP0, UPT, UR6, UR4, UPT ;  /* 0x000000040600728c */ /* 0x000fe6000bf06270 */
[----:B------:R-:W-:Y:S01]  /*4fb0*/  UMOV UR4, UR11 ;  /* 0x0000000b00047c82 */ /* 0x000fe20008000000 */
[----:B------:R-:W-:Y:S02]  /*4fc0*/  UISETP.GE.OR UP0, UPT, UR5, UR8, UP0 ;  /* 0x000000080500728c */ /* 0x000fe40008706670 */
[----:B------:R-:W-:Y:S02]  /*4fd0*/  USHF.R.U32.HI UR4, URZ, UR23, UR4 ;  /* 0x00000017ff047299 */ /* 0x000fe40008011604 */
[----:B------:R-:W-:Y:S02]  /*4fe0*/  UIMAD.WIDE.U32 UR8, UR5, UR22, URZ ;  /* 0x00000016050872a5 */ /* 0x000fe4000f8e00ff */
[----:B------:R-:W-:Y:S04]  /*4ff0*/  USEL UR10, UR6, UR4, !UP4 ;  /* 0x00000004060a7287 */ /* 0x000fe8000e000000 */
[----:B------:R-:W-:Y:S01]  /*5000*/  UIADD3 UR11, UPT, UPT, -UR10, URZ, URZ ;  /* 0x000000ff0a0b7290 */ /* 0x000fe2000fffe1ff */
[----:B------:R-:W-:Y:S02]  /*5010*/  @!UP0 UMOV UR4, UR9 ;  /* 0x0000000900048c82 */ /* 0x000fe40008000000 */
[----:B------:R-:W-:Y:S02]  /*5020*/  @!UP0 USHF.R.U32.HI UR4, URZ, UR23, UR4 ;  /* 0x00000017ff048299 */ /* 0x000fe40008011604 */
[----:B------:R-:W-:Y:S02]  /*5030*/  UIMAD UR8, UR42, UR11, UR6 ;  /* 0x0000000b2a0872a4 */ /* 0x000fe4000f8e0206 */
[----:B------:R-:W-:Y:S04]  /*5040*/  @!UP0 USEL UR4, UR5, UR4, !UP4 ;  /* 0x0000000405048287 */ /* 0x000fe8000e000000 */
[----:B------:R-:W-:Y:S02]  /*5050*/  @!UP0 UIMAD UR8, UR7, UR8, UR4 ;  /* 0x00000008070882a4 */ /* 0x000fe4000f8e0204 */
[----:B------:R-:W-:Y:S02]  /*5060*/  @!UP0 UIADD3 UR9, UPT, UPT, UR10, -UR4, URZ ;  /* 0x800000040a098290 */ /* 0x000fe4000fffe0ff */
[----:B------:R-:W-:Y:S02]  /*5070*/  UIADD3 UR4, UPT, UPT, -UR5, URZ, URZ ;  /* 0x000000ff05047290 */ /* 0x000fe4000fffe1ff */
[----:B------:R-:W-:Y:S02]  /*5080*/  UIADD3 UR7, UPT, UPT, -UR6, URZ, URZ ;  /* 0x000000ff06077290 */ /* 0x000fe4000fffe1ff */
[----:B------:R-:W-:Y:S02]  /*5090*/  @!UP0 UIMAD UR6, UR9, UR42, UR5 ;  /* 0x0000002a090682a4 */ /* 0x000fe4000f8e0205 */
[----:B------:R-:W-:Y:S02]  /*50a0*/  UIMAD UR14, UR15, UR4, UR14 ;  /* 0x000000040f0e72a4 */ /* 0x000fe4000f8e020e */
[----:B------:R-:W-:Y:S01]  /*50b0*/  UIMAD UR13, UR30, UR7, UR13 ;  /* 0x000000071e0d72a4 */ /* 0x000fe2000f8e020d */
[----:B------:R-:W-:Y:S02]  /*50c0*/  @!UP0 UMOV UR5, UR8 ;  /* 0x0000000800058c82 */ /* 0x000fe40008000000 */
[----:B------:R-:W-:Y:S02]  /*50d0*/  UIMAD UR14, UR5, UR15, UR14 ;  /* 0x0000000f050e72a4 */ /* 0x000fe4000f8e020e */
[----:B------:R-:W-:Y:S11]  /*50e0*/  UIMAD UR13, UR6, UR30, UR13 ;  /* 0x0000001e060d72a4 */ /* 0x000ff6000f8e020d */
[----:B------:R-:W-:Y:S01]  /*50f0*/  @!UPT UIADD3 URZ, UPT, UPT, URZ, URZ, URZ ;  /* 0x000000fffffff290 */ /* 0x000fe2000fffe0ff */
.L_x_97:
[----:B------:R-:W3:Y:S01]  /*5100*/  @!UP2 LDCU.128 UR8, c[0x0][0xb10] ;  /* 0x00016200ff08a7ac */ /* 0x000ee20008000c00 */
[C---:B----4-:R-:W-:Y:S02]  /*5110*/  ISETP.NE.U32.AND P1, PT, R4.reuse, RZ, PT ;  /* 0x000000ff0400720c */ /* 0x050fe40003f25070 */
[----:B------:R-:W-:Y:S02]  /*5120*/  ISETP.NE.U32.AND P0, PT, R4, RZ, PT ;  /* 0x000000ff0400720c */ /* 0x000fe40003f05070 */
[C---:B------:R-:W-:Y:S02]  /*5130*/  ISETP.NE.AND.EX P1, PT, R5.reuse, RZ, PT, P1 ;  /* 0x000000ff0500720c */ /* 0x040fe40003f25310 */
[----:B------:R-:W-:Y:S01]  /*5140*/  ISETP.NE.AND.EX P0, PT, R5, RZ, PT, P0 ;  /* 0x000000ff0500720c */ /* 0x000fe20003f05300 */
[----:B------:R-:W4:Y:S01]  /*5150*/  @!UP2 LDCU UR5, c[0x0][0xb0c] ;  /* 0x00016180ff05a7ac */ /* 0x000f220008000800 */
[----:B------:R-:W-:Y:S01]  /*5160*/  SHF.L.U32 R9, R15, 0x1f, RZ ;  /* 0x0000001f0f097819 */ /* 0x000fe200000006ff */
[----:B------:R-:W-:Y:S02]  /*5170*/  USHF.L.U32 UR19, UR16, 0x7, URZ ;  /* 0x0000000710137899 */ /* 0x000fe400080006ff */
[----:B------:R-:W-:Y:S02]  /*5180*/  USHF.L.U32 UR18, UR20, 0x7, URZ ;  /* 0x0000000714127899 */ /* 0x000fe400080006ff */
[----:B---3--:R-:W-:Y:S07]  /*5190*/  UIMAD.WIDE.U32 UR6, UR14, UR8, URZ ;  /* 0x000000080e0672a5 */ /* 0x008fee000f8e00ff */
[----:B------:R-:W-:Y:S01]  /*51a0*/  @!UP2 UMOV UR4, UR7 ;  /* 0x000000070004ac82 */ /* 0x000fe20008000000 */
[----:B----4-:R-:W-:Y:S02]  /*51b0*/  @!UP2 UISETP.NE.AND UP0, UPT, UR5, 0x1, UPT ;  /* 0x000000010500a88c */ /* 0x010fe4000bf05270 */
[----:B------:R-:W-:Y:S02]  /*51c0*/  @!UP2 USHF.R.U32.HI UR4, URZ, UR9, UR4 ;  /* 0x00000009ff04a299 */ /* 0x000fe40008011604 */
[----:B------:R-:W-:Y:S02]  /*51d0*/  UIMAD.WIDE.U32 UR6, UR13, UR11, URZ ;  /* 0x0000000b0d0672a5 */ /* 0x000fe4000f8e00ff */
[----:B------:R-:W-:Y:S02]  /*51e0*/  @!UP2 USEL UR8, UR14, UR4, !UP0 ;  /* 0x000000040e08a287 */ /* 0x000fe4000c000000 */
[----:B------:R-:W-:Y:S03]  /*51f0*/  @!UP2 UISETP.NE.AND UP0, UPT, UR10, 0x1, UPT ;  /* 0x000000010a00a88c */ /* 0x000fe6000bf05270 */
[----:B------:R-:W-:Y:S02]  /*5200*/  @!UP2 UMOV UR6, UR7 ;  /* 0x000000070006ac82 */ /* 0x000fe40008000000 */
[----:B------:R-:W3:Y:S02]  /*5210*/  @!UP2 LDCU UR4, c[0x0][0xb20] ;  /* 0x00016400ff04a7ac */ /* 0x000ee40008000800 */
[----:B---3--:R-:W-:Y:S04]  /*5220*/  @!UP2 USHF.R.U32.HI UR6, URZ, UR4, UR6 ;  /* 0x00000004ff06a299 */ /* 0x008fe80008011606 */
[----:B------:R-:W-:Y:S04]  /*5230*/  @!UP2 USEL UR6, UR13, UR6, !UP0 ;  /* 0x000000060d06a287 */ /* 0x000fe8000c000000 */
[----:B------:R-:W-:Y:S02]  /*5240*/  @!UP2 UIADD3 UR4, UPT, UPT, -UR8, UR6, URZ ;  /* 0x000000060804a290 */ /* 0x000fe4000fffe1ff */
[----:B------:R-:W-:Y:S02]  /*5250*/  @!UP2 UIADD3 UR6, UPT, UPT, UR8, -UR6, URZ ;  /* 0x800000060806a290 */ /* 0x000fe4000fffe0ff */
[----:B------:R-:W-:Y:S02]  /*5260*/  @!UP2 UIMAD UR14, UR4, UR5, UR14 ;  /* 0x00000005040ea2a4 */ /* 0x000fe4000f8e020e */
[----:B------:R-:W-:Y:S01]  /*5270*/  @!UP2 UIMAD UR13, UR6, UR10, UR13 ;  /* 0x0000000a060da2a4 */ /* 0x000fe2000f8e020d */
[----:B------:R-:W-:Y:S11]  /*5280*/  BRA.U UP3, `(.L_x_98) ;  /* 0x0000000103107547 */ /* 0x000ff6000b800000 */
[----:B--2---:R-:W-:Y:S04]  /*5290*/  MOV R0, UR37 ;  /* 0x0000002500007c02 */ /* 0x004fe80008000f00 */
[----:B------:R-:W-:Y:S04]  /*52a0*/  SHF.L.U32 R11, R0, 0x1f, RZ ;  /* 0x0000001f000b7819 */ /* 0x000fe800000006ff */
[----:B------:R-:W2:Y:S02]  /*52b0*/  SYNCS.PHASECHK.TRANS64.TRYWAIT P2, [UR21+0x1a8], R11 ;  /* 0x0001a80bff0075a7 */ /* 0x000ea40008041115 */
[----:B--2---:R-:W-:Y:S05]  /*52c0*/  @!P2 BRA `(.L_x_99) ;  /* 0x000000500080a947 */ /* 0x004fea0003800000 */
.L_x_98:
[----:B------:R-:W-:Y:S05]  /*52d0*/  @!P1 BRA `(.L_x_100) ;  /* 0x0000000000309947 */ /* 0x000fea0003800000 */
[----:B------:R-:W-:Y:S01]  /*52e0*/  ISETP.NE.U32.AND P1, PT, R2, RZ, PT ;  /* 0x000000ff0200720c */ /* 0x000fe20003f25070 */
[----:B------:R-:W3:Y:S01]  /*52f0*/  LDCU.64 UR4, c[0x0][0x358] ;  /* 0x00006b00ff0477ac */ /* 0x000ee20008000a00 */
[----:B------:R-:W-:Y:S02]  /*5300*/  IMAD.MOV.U32 R145, RZ, RZ, 0x1 ;  /* 0x00000001ff917424 */ /* 0x000fe400078e00ff */
[----:B------:R-:W-:Y:S11]  /*5310*/  ISETP.NE.AND.EX P1, PT, R3, RZ, PT, P1 ;  /* 0x000000ff0300720c */ /* 0x000ff60003f25310 */
[----:B------:R-:W-:Y:S02]  /*5320*/  @!UPT UIADD3 URZ, UPT, UPT, URZ, URZ, URZ ;  /* 0x000000fffffff290 */ /* 0x000fe4000fffe0ff */
[----:B--2---:R-:W2:Y:S01]  /*5330*/  @P1 LDC.64 R10, c[0x0][0x888] ;  /* 0x00022200ff0a1b82 */ /* 0x004ea20000000a00 */
[----:B------:R-:W-:Y:S04]  /*5340*/  @P1 IMAD R0, R4, UR36, RZ ;  /* 0x0000002404001c24 */ /* 0x000fe8000f8e02ff */
[----:B--2---:R-:W-:Y:S04]  /*5350*/  @P1 IMAD.WIDE R10, R0, 0x4, R10 ;  /* 0x00000004000a1825 */ /* 0x004fe800078e020a */
[----:B------:R-:W-:Y:S01]  /*5360*/  HFMA2 R0, -RZ, RZ, 0, 5.9604644775390625e-08 ;  /* 0x00000001ff007431 */ /* 0x000fe200000001ff */
[----:B---3-5:R3:W5:Y:S04]  /*5370*/  @P1 LDG.E R72, desc[UR4][R10.64] ;  /* 0x000000040a481981 */ /* 0x028768000c1e1900 */
[----:B------:R-:W-:Y:S01]  /*5380*/  @!P1 PRMT R145, R0, 0x7610, R145 ;  /* 0x0000761000919816 */ /* 0x000fe20000000091 */
[----:B---3--:R-:W4:Y:S06]  /*5390*/  @!P1 LDC R72, c[0x0][0x880] ;  /* 0x00022000ff489b82 */ /* 0x008f2c0000000800 */
.L_x_100:
[----:B----45:R-:W-:Y:S01]  /*53a0*/  @!P0 ISETP.EQ.AND P1, PT, R72, RZ, PT ;  /* 0x000000ff4800820c */ /* 0x030fe20003f22270 */
[----:B------:R-:W-:Y:S01]  /*53b0*/  @!UPT UIADD3 URZ, UPT, UPT, URZ, URZ, URZ ;  /* 0x000000fffffff290 */ /* 0x000fe2000fffe0ff */
[----:B------:R-:W-:Y:S11]  /*53c0*/  @!P0 BRA `(.L_x_101) ;  /* 0x0000000000188947 */ /* 0x000ff60003800000 */
[----:B------:R-:W-:Y:S02]  /*53d0*/  LOP3.LUT P0, RZ, R145, 0xff, RZ, 0xc0, !PT ;  /* 0x000000ff91ff7812 */ /* 0x000fe4000780c0ff */
[----:B------:R-:W-:Y:S04]  /*53e0*/  ISETP.NE.U32.AND P1, PT, R2, RZ, PT ;  /* 0x000000ff0200720c */ /* 0x000fe80003f25070 */
[----:B------:R-:W-:Y:S04]  /*53f0*/  ISETP.NE.AND.EX P1, PT, R3, RZ, PT, P1 ;  /* 0x000000ff0300720c */ /* 0x000fe80003f25310 */
[----:B------:R-:W-:Y:S03]  /*5400*/  PLOP3.LUT P1, PT, P1, PT, PT, 0x8, 0x80 ;  /* 0x000000000080781c */ /* 0x000fe60000f2e170 */
[----:B------:R-:W-:Y:S11]  /*5410*/  @P0 ISETP.EQ.AND P1, PT, R72, RZ, PT ;  /* 0x000000ff4800020c */ /* 0x000ff60003f22270 */
[----:B------:R-:W-:Y:S02]  /*5420*/  @!UPT UIADD3 URZ, UPT, UPT, URZ, URZ, URZ ;  /* 0x000000fffffff290 */ /* 0x000fe4000fffe0ff */
.L_x_101:
[----:B------:R-:W3:Y:S01]  /*5430*/  SYNCS.PHASECHK.TRANS64.TRYWAIT P2, [UR21+0x190], R9 ;  /* 0x00019009ff0075a7 */ /* 0x000ee20008041115 */
[----:B------:R-:W-:Y:S04]  /*5440*/  ELECT P0, URZ, PT ;  /* 0x0000000000ff782f */ /* 0x000fe80003800000 */
[----:B------:R-:W-:Y:S11]  /*5450*/  PLOP3.LUT P1, PT, P1, P0, PT, 0xf2, 0x2f ;  /* 0x00000000002f781c */ /* 0x000ff60000f21e72 */
[----:B------:R-:W-:Y:S02]  /*5460*/  @!UPT UIADD3 URZ, UPT, UPT, URZ, URZ, URZ ;  /* 0x000000fffffff290 */ /* 0x000fe4000fffe0ff */
[----:B------:R-:W-:Y:S05]  /*5470*/  @!P1 IADD3 R8, P0, PT, R16, 0x580, RZ ;  /* 0x0000058010089810 */ /* 0x000fea0007f1e0ff */
[----:B------:R-:W-:Y:S01]  /*5480*/  @!P1 IMAD.X R6, RZ, RZ, R17, P0 ;  /* 0x000000ffff069224 */ /* 0x000fe200000e0611 */
[----:B---3--:R-:W-:Y:S07]  /*5490*/  @!P2 BRA `(.L_x_102) ;  /* 0x000000500024a947 */ /* 0x008fee0003800000 */
.L_x_203:
[----:B------:R-:W-:Y:S01]  /*54a0*/  @!P1 R2UR UR5, R8 ;  /* 0x00000000080592ca */ /* 0x000fe200000e0000 */
[----:B------:R-:W-:Y:S01]  /*54b0*/  VOTEU.ALL UP0, P1 ;  /* 0x0000000000ff7886 */ /* 0x000fe20000800000 */
[----:B------:R-:W-:Y:S01]  /*54c0*/  @!P1 R2UR UR4, R6 ;  /* 0x00000000060492ca */ /* 0x000fe200000e0000 */
[----:B--2---:R-:W-:Y:S01]  /*54d0*/  @!P1 IMAD.MOV.U32 R0, RZ, RZ, 0x2000 ;  /* 0x00002000ff009424 */ /* 0x004fe200078e00ff */
[----:B------:R-:W-:Y:S01]  /*54e0*/  UMOV UR8, 0x0 ;  /* 0x0000000000087882 */ /* 0x000fe20000000000 */
[----:B------:R-:W-:Y:S01]  /*54f0*/  UMOV UR9, 0x10000000 ;  /* 0x1000000000097882 */ /* 0x000fe20000000000 */
[----:B------:R-:W-:Y:S01]  /*5500*/  @!UP0 UIADD3 UR16, UPT, UPT, UR21, 0x400, URZ ;  /* 0x0000040015108890 */ /* 0x000fe2000fffe0ff */
[----:B------:R-:W-:Y:S01]  /*5510*/  VIADD R14, R14, 0x1 ;  /* 0x000000010e0e7836 */ /* 0x000fe20000000000 */
[----:B------:R-:W-:Y:S01]  /*5520*/  VOTEU.ALL UP0, P1 ;  /* 0x0000000000ff7886 */ /* 0x000fe20000800000 */
[----:B------:R-:W-:Y:S01]  /*5530*/  UMOV UR20, UR36 ;  /* 0x0000002400147c82 */ /* 0x000fe20008000000 */
[----:B------:R-:W-:Y:S03]  /*5540*/  UPRMT UR6, UR45, 0x654, UR17 ;  /* 0x000006542d067896 */ /* 0x000fe60008000011 */
[----:B------:R-:W-:Y:S02]  /*5550*/  IMAD.U32 R10, RZ, RZ, UR5 ;  /* 0x00000005ff0a7e24 */ /* 0x000fe4000f8e00ff */
[----:B------:R-:W-:Y:S03]  /*5560*/  IMAD.U32 R11, RZ, RZ, UR4 ;  /* 0x00000004ff0b7e24 */ /* 0x000fe6000f8e00ff */
[----:B------:R-:W-:Y:S02]  /*5570*/  @!P1 R2UR UR4, R10 ;  /* 0x000000000a0492ca */ /* 0x000fe400000e0000 */
[----:B------:R-:W-:Y:S11]  /*5580*/  @!P1 R2UR UR5, R11 ;  /* 0x000000000b0592ca */ /* 0x000ff600000e0000 */
[----:B------:R-:W-:Y:S02]  /*5590*/  @!UPT UIADD3 URZ, UPT, UPT, URZ, URZ, URZ ;  /* 0x000000fffffff290 */ /* 0x000fe4000fffe0ff */
[----:B------:R2:W-:Y:S01]  /*55a0*/  @!UP0 UTMALDG.3D [UR16], [UR4], desc[UR8] ;  /* 0x00000810040085b4 */ /* 0x0005e20008011000 */
[----:B------:R2:W-:Y:S01]  /*55b0*/  @!P1 SYNCS.ARRIVE.TRANS64.RED.A0TR RZ, [UR21+0x180], R0 ;  /* 0x00018000ffff99a7 */ /* 0x0005e20008300415 */
[----:B------:R-:W-:Y:S01]  /*55c0*/  SYNCS.ARRIVE.TRANS64.RED.A1T0 RZ, [UR6], RZ ;  /* 0x000000ffffff79a7 */ /* 0x000fe20008100406 */
[----:B------:R-:W3:Y:S02]  /*55d0*/  SYNCS.PHASECHK.TRANS64.TRYWAIT P0, [UR21+0x198], R9 ;  /* 0x00019809ff0075a7 */ /* 0x000ee40008001115 */
[----:B--23--:R-:W-:Y:S05]  /*55e0*/  @!P0 BRA `(.L_x_103) ;  /* 0x0000004c00e88947 */ /* 0x00cfea0003800000 */
.L_x_205:
[----:B------:R-:W-:Y:S01]  /*55f0*/  @!P1 IADD3 R6, P0, PT, R16, 0x580, RZ ;  /* 0x0000058010069810 */ /* 0x000fe20007f1e0ff */
[----:B------:R-:W-:Y:S01]  /*5600*/  VOTEU.ALL UP0, P1 ;  /* 0x0000000000ff7886 */ /* 0x000fe20000800000 */
[----:B------:R-:W-:Y:S01]  /*5610*/  UMOV UR6, 0x0 ;  /* 0x0000000000067882 */ /* 0x000fe20000000000 */
[----:B------:R-:W-:Y:S01]  /*5620*/  UMOV UR7, 0x10000000 ;  /* 0x1000000000077882 */ /* 0x000fe20000000000 */
[----:B------:R-:W-:Y:S01]  /*5630*/  @!P1 R2UR UR5, R6 ;  /* 0x00000000060592ca */ /* 0x000fe200000e0000 */
[----:B--2---:R-:W-:Y:S01]  /*5640*/  @!P1 IMAD.X R0, RZ, RZ, R17, P0 ;  /* 0x000000ffff009224 */ /* 0x004fe200000e0611 */
[----:B------:R-:W-:Y:S01]  /*5650*/  @!UP0 UIADD3 UR10, UPT, UPT, UR18, 0x40, URZ ;  /* 0x00000040120a8890 */ /* 0x000fe2000fffe0ff */
[----:B------:R-:W-:Y:S01]  /*5660*/  R2UR UR16, R147 ;  /* 0x00000000931072ca */ /* 0x000fe200000e0000 */
[----:B------:R-:W-:Y:S01]  /*5670*/  @!UP0 UIADD3 UR8, UPT, UPT, UR21, 0x2400, URZ ;  /* 0x0000240015088890 */ /* 0x000fe2000fffe0ff */
[----:B------:R-:W-:Y:S01]  /*5680*/  ISETP.NE.AND P0, PT, R14, 0x2, PT ;  /* 0x000000020e00780c */ /* 0x000fe20003f05270 */
[----:B------:R-:W-:Y:S01]  /*5690*/  @!UP0 UIADD3 UR9, UPT, UPT, UR21, 0x188, URZ ;  /* 0x0000018815098890 */ /* 0x000fe2000fffe0ff */
[----:B------:R-:W-:Y:S01]  /*56a0*/  @!P1 R2UR UR4, R0 ;  /* 0x00000000000492ca */ /* 0x000fe200000e0000 */
[----:B------:R-:W-:Y:S01]  /*56b0*/  VOTEU.ALL UP0, P1 ;  /* 0x0000000000ff7886 */ /* 0x000fe20000800000 */
[----:B------:R-:W-:Y:S01]  /*56c0*/  UMOV UR11, UR19 ;  /* 0x00000013000b7c82 */ /* 0x000fe20008000000 */
[----:B------:R-:W-:Y:S01]  /*56d0*/  UMOV UR12, UR36 ;  /* 0x00000024000c7c82 */ /* 0x000fe20008000000 */
[----:B------:R-:W-:Y:S01]  /*56e0*/  SEL R0, RZ, 0x1, P0 ;  /* 0x00000001ff007807 */ /* 0x000fe20000000000 */
[----:B------:R-:W-:Y:S01]  /*56f0*/  UIADD3 UR20, UPT, UPT, UR13, UR63, URZ ;  /* 0x0000003f0d147290 */ /* 0x000fe2000fffe0ff */
[----:B------:R-:W-:Y:S01]  /*5700*/  IMAD.U32 R8, RZ, RZ, UR5 ;  /* 0x00000005ff087e24 */ /* 0x000fe2000f8e00ff */
[----:B------:R-:W-:Y:S01]  /*5710*/  LOP3.LUT R15, R15, 0x1, RZ, 0x3c, !PT ;  /* 0x000000010f0f7812 */ /* 0x000fe200078e3cff */
[----:B------:R-:W-:Y:S01]  /*5720*/  UPLOP3.LUT UP3, UPT, UPT, UPT, UPT, 0x80, 0x8 ;  /* 0x000000000008789c */ /* 0x000fe20003f6f070 */
[----:B------:R-:W-:Y:S01]  /*5730*/  LOP3.LUT R13, R13, R0, RZ, 0x3c, !PT ;  /* 0x000000000d0d7212 */ /* 0x000fe200078e3cff */
[----:B------:R-:W-:Y:S01]  /*5740*/  UIADD3 UR16, UPT, UPT, UR14, UR16, URZ ;  /* 0x000000100e107290 */ /* 0x000fe2000fffe0ff */
[----:B------:R-:W-:Y:S01]  /*5750*/  SEL R14, R14, RZ, P0 ;  /* 0x000000ff0e0e7207 */ /* 0x000fe20000000000 */
[----:B------:R-:W-:Y:S01]  /*5760*/  UMOV UR36, UR26 ;  /* 0x0000001a00247c82 */ /* 0x000fe20008000000 */
[----:B------:R-:W-:Y:S01]  /*5770*/  IMAD.U32 R9, RZ, RZ, UR4 ;  /* 0x00000004ff097e24 */ /* 0x000fe2000f8e00ff */
[----:B------:R-:W-:Y:S04]  /*5780*/  @!P1 R2UR UR4, R8 ;  /* 0x00000000080492ca */ /* 0x000fe800000e0000 */
[----:B------:R-:W-:Y:S11]  /*5790*/  @!P1 R2UR UR5, R9 ;  /* 0x00000000090592ca */ /* 0x000ff600000e0000 */
[----:B------:R-:W-:Y:S02]  /*57a0*/  @!UPT UIADD3 URZ, UPT, UPT, URZ, URZ, URZ ;  /* 0x000000fffffff290 */ /* 0x000fe4000fffe0ff */
[----:B------:R2:W-:Y:S01]  /*57b0*/  @!UP0 UTMALDG.3D [UR8], [UR4], desc[UR6] ;  /* 0x00000608040085b4 */ /* 0x0005e20008011000 */
[----:B------:R2:W-:Y:S01]  /*57c0*/  @!P1 SYNCS.ARRIVE.TRANS64.RED.A0TR RZ, [UR21+0x188], R7 ;  /* 0x00018807ffff99a7 */ /* 0x0005e20008300415 */
[----:B------:R-:W-:Y:S01]  /*57d0*/  SYNCS.ARRIVE.TRANS64.RED.A1T0 RZ, [UR33], RZ ;  /* 0x000000ffffff79a7 */ /* 0x000fe20008100421 */
[----:B------:R-:W-:Y:S05]  /*57e0*/  BRA.U UP1, `(.L_x_104) ;  /* 0xfffffff501247547 */ /* 0x000fea000b83ffff */
[----:B------:R-:W-:-:S04]  /*57f0*/  SHF.L.U32 R3, R15, 0x1f, RZ ;  /* 0x0000001f0f037819 */ /* 0x000fc800000006ff */
[----:B------:R-:W3:Y:S02]  /*5800*/  SYNCS.PHASECHK.TRANS64.TRYWAIT P0, [UR21+0x190], R3 ;  /* 0x00019003ff0075a7 */ /* 0x000ee40008001115 */
[----:B---3--:R-:W-:Y:S05]  /*5810*/  @!P0 BRA `(.L_x_105) ;  /* 0x0000004c00748947 */ /* 0x008fea0003800000 */
.L_x_207:
[----:B---3--:R-:W-:-:S07]  /*5820*/  MOV R0, UR21 ;  /* 0x0000001500007c02 */ /* 0x008fce0008000f00 */
.L_x_106:
[----:B---3--:R-:W-:-:S04]  /*5830*/  SHF.L.U32 R3, R15, 0x1f, RZ ;  /* 0x0000001f0f037819 */ /* 0x008fc800000006ff */
[----:B------:R3:W4:Y:S03]  /*5840*/  SYNCS.PHASECHK.TRANS64.TRYWAIT P0, [R0+URZ+0x198], R3 ;  /* 0x00019803000075a7 */ /* 0x00072600080011ff */
[----:B----4-:R-:W-:Y:S05]  /*5850*/  @!P0 NANOSLEEP.SYNCS 0x989680 ;  /* 0x009896800000895d */ /* 0x010fea0003900000 */
[----:B------:R-:W4:Y:S02]  /*5860*/  @!P0 SYNCS.PHASECHK.TRANS64 P0, [R0+URZ+0x198], R3 ;  /* 0x00019803000085a7 */ /* 0x000f2400080010ff */
[----:B-12-4-:R-:W-:Y:S05]  /*5870*/  @P0 EXIT ;  /* 0x000000000000094d */ /* 0x016fea0003800000 */
[----:B------:R-:W-:Y:S05]  /*5880*/  BRA `(.L_x_106) ;  /* 0xfffffffc00e87947 */ /* 0x000fea000383ffff */
.L_x_95:
[----:B------:R-:W-:-:S06]  /*5890*/  UISETP.GE.AND UP0, UPT, UR17, 0x4, UPT ;  /* 0x000000041100788c */ /* 0x000fcc000bf06270 */
[----:B------:R-:W-:-:S13]  /*58a0*/  PLOP3.LUT P0, PT, PT, PT, UP0, 0x80, 0x8 ;  /* 0x000000000008781c */ /* 0x000fda0003f0f008 */
[----:B------:R-:W-:Y:S05]  /*58b0*/  @!P0 EXIT ;  /* 0x000000000000894d */ /* 0x000fea0003800000 */
[----:B------:R-:W-:Y:S01]  /*58c0*/  BAR.SYNC.DEFER_BLOCKING 0x6, 0xa0 ;  /* 0x0182800000007b1d */ /* 0x000fe20000010000 */
[C---:B------:R-:W-:Y:S01]  /*58d0*/  IMAD.SHL.U32 R3, R158.reuse, 0x40, RZ ;  /* 0x000000409e037824 */ /* 0x040fe200078e00ff */
[C---:B------:R-:W-:Y:S01]  /*58e0*/  R2P PR, R158.reuse, 0x6 ;  /* 0x000000069e007804 */ /* 0x040fe20000000000 */
[C---:B------:R-:W-:Y:S01]  /*58f0*/  IMAD.SHL.U32 R144, R158.reuse, 0x8, RZ ;  /* 0x000000089e907824 */ /* 0x040fe200078e00ff */
[----:B------:R-:W-:Y:S01]  /*5900*/  CS2R R152, SRZ ;  /* 0x0000000000987805 */ /* 0x000fe2000001ff00 */
[----:B------:R-:W-:Y:S01]  /*5910*/  IMAD.MOV.U32 R155, RZ, RZ, 0x20 ;  /* 0x00000020ff9b7424 */ /* 0x000fe200078e00ff */
[----:B------:R-:W-:Y:S02]  /*5920*/  UMOV UR44, 0x400 ;  /* 0x00000400002c7882 */ /* 0x000fe40000000000 */
[----:B------:R-:W1:Y:S01]  /*5930*/  LDC.64 R138, c[0x0][0x8b0] ;  /* 0x00022c00ff8a7b82 */ /* 0x000e620000000a00 */
[----:B------:R-:W-:Y:S01]  /*5940*/  ULEA UR44, UR45, UR44, 0x18 ;  /* 0x0000002c2d2c7291 */ /* 0x000fe2000f8ec0ff */
[----:B------:R-:W-:Y:S01]  /*5950*/  LOP3.LUT R7, R3, 0x180, RZ, 0xc0, !PT ;  /* 0x0000018003077812 */ /* 0x000fe200078ec0ff */
[----:B------:R-:W-:Y:S01]  /*5960*/  IMAD.U32 R69, R158, 0x10000, RZ ;  /* 0x000100009e457824 */ /* 0x000fe200078e00ff */
[----:B------:R-:W-:Y:S01]  /*5970*/  SEL R155, R155, 0xffffffe0, !P2 ;  /* 0xffffffe09b9b7807 */ /* 0x000fe20005000000 */
[----:B------:R-:W-:Y:S01]  /*5980*/  IMAD.MOV.U32 R156, RZ, RZ, 0x10 ;  /* 0x00000010ff9c7424 */ /* 0x000fe200078e00ff */
[----:B------:R-:W-:Y:S01]  /*5990*/  LOP3.LUT R144, R7, 0x30, R144, 0xf8, !PT ;  /* 0x0000003007907812 */ /* 0x000fe200078ef890 */
[----:B------:R-:W-:Y:S01]  /*59a0*/  UIADD3 UR4, UPT, UPT, UR44, 0x4400, URZ ;  /* 0x000044002c047890 */ /* 0x000fe2000fffe0ff */
[----:B------:R-:W2:Y:S01]  /*59b0*/  LDC.64 R136, c[0x0][0x8a8] ;  /* 0x00022a00ff887b82 */ /* 0x000ea20000000a00 */
[----:B------:R-:W-:Y:S01]  /*59c0*/  LOP3.LUT R69, R69, 0x600000, RZ, 0xc0, !PT ;  /* 0x0060000045457812 */ /* 0x000fe200078ec0ff */
[----:B------:R-:W-:Y:S01]  /*59d0*/  IMAD.MOV.U32 R68, RZ, RZ, RZ ;  /* 0x000000ffff447224 */ /* 0x000fe200078e00ff */
[----:B------:R-:W-:Y:S01]  /*59e0*/  LOP3.LUT R144, R144, 0x1e40, R3, 0xf8, !PT ;  /* 0x00001e4090907812 */ /* 0x000fe200078ef803 */
[----:B------:R-:W-:Y:S01]  /*59f0*/  IMAD.MOV.U32 R149, RZ, RZ, RZ ;  /* 0x000000ffff957224 */ /* 0x000fe200078e00ff */
[----:B------:R-:W-:-:S02]  /*5a00*/  SEL R156, R156, 0xfffffff0, !P1 ;  /* 0xfffffff09c9c7807 */ /* 0x000fc40004800000 */
[----:B------:R-:W-:Y:S02]  /*5a10*/  CS2R R150, SRZ ;  /* 0x0000000000967805 */ /* 0x000fe4000001ff00 */
[----:B------:R-:W-:Y:S01]  /*5a20*/  SHF.R.S32.HI R3, RZ, 0x4, R155 ;  /* 0x00000004ff037819 */ /* 0x000fe2000001149b */
[----:B------:R-:W-:Y:S01]  /*5a30*/  IMAD.U32 R157, RZ, RZ, UR4 ;  /* 0x00000004ff9d7e24 */ /* 0x000fe2000f8e00ff */
[----:B------:R-:W3:Y:S01]  /*5a40*/  LDS R0, [UR44+0x260] ;  /* 0x0002602cff007984 */ /* 0x000ee20008000800 */
[----:B------:R-:W-:Y:S01]  /*5a50*/  LOP3.LUT R158, R158, 0x60, RZ, 0xc0, !PT ;  /* 0x000000609e9e7812 */ /* 0x000fe200078ec0ff */
[----:B------:R-:W4:Y:S01]  /*5a60*/  LDCU UR58, c[0x0][0x370] ;  /* 0x00006e00ff3a77ac */ /* 0x000f220008000800 */
[----:B------:R-:W-:Y:S01]  /*5a70*/  LEA.HI.SX32 R154, R156, R3, 0x1c ;  /* 0x000000039c9a7211 */ /* 0x000fe200078fe2ff */
[----:B------:R-:W1:Y:S01]  /*5a80*/  LDCU UR43, c[0x0][0xb0c] ;  /* 0x00016180ff2b77ac */ /* 0x000e620008000800 */
[----:B------:R-:W1:Y:S01]  /*5a90*/  LDCU UR39, c[0x0][0xb30] ;  /* 0x00016600ff2777ac */ /* 0x000e620008000800 */
[----:B------:R-:W1:Y:S01]  /*5aa0*/  LDCU.64 UR56, c[0x0][0x888] ;  /* 0x00011100ff3877ac */ /* 0x000e620008000a00 */
[----:B------:R-:W1:Y:S01]  /*5ab0*/  LDCU.64 UR40, c[0x0][0xb28] ;  /* 0x00016500ff2877ac */ /* 0x000e620008000a00 */
[----:B------:R-:W1:Y:S01]  /*5ac0*/  LDCU.64 UR60, c[0x0][0x890] ;  /* 0x00011200ff3c77ac */ /* 0x000e620008000a00 */
[----:B------:R-:W1:Y:S01]  /*5ad0*/  LDCU.128 UR52, c[0x0][0xb10] ;  /* 0x00016200ff3477ac */ /* 0x000e620008000c00 */
[----:B------:R-:W1:Y:S01]  /*5ae0*/  LDCU UR47, c[0x0][0x374] ;  /* 0x00006e80ff2f77ac */ /* 0x000e620008000800 */
[----:B------:R-:W-:Y:S01]  /*5af0*/  UIADD3 UR62, UPT, UPT, UR44, 0x400, URZ ;  /* 0x000004002c3e7890 */ /* 0x000fe2000fffe0ff */
[----:B-1234-:R-:W-:-:S11]  /*5b00*/  IMAD.IADD R69, R0, 0x1, R69 ;  /* 0x0000000100457824 */ /* 0x01efd600078e0245 */
.L_x_132:
[C---:B------:R-:W-:Y:S02]  /*5b10*/  LEA R3, R149.reuse, UR44, 0x3 ;  /* 0x0000002c95037c11 */ /* 0x040fe4000f8e18ff */
[----:B------:R-:W-:Y:S02]  /*5b20*/  SHF.L.U32 R0, R152, 0x1f, RZ ;  /* 0x0000001f98007819 */ /* 0x000fe400000006ff */
[----:B------:R-:W-:Y:S02]  /*5b30*/  LEA R5, R149, UR44, 0x4 ;  /* 0x0000002c95057c11 */ /* 0x000fe4000f8e20ff */
[----:B-1----:R-:W1:Y:S02]  /*5b40*/  SYNCS.PHASECHK.TRANS64.TRYWAIT P0, [R3+URZ+0x1b0], R0 ;  /* 0x0001b000030075a7 */ /* 0x002e6400080011ff */
[----:B-1----:R-:W-:Y:S05]  /*5b50*/  @!P0 BRA `(.L_x_107) ;  /* 0x0000004800bc8947 */ /* 0x002fea0003800000 */
.L_x_208:
        /* <DEDUP_REMOVED lines=11> */
[----:B------:R-:W-:Y:S01]  /*5c10*/  PLOP3.LUT P0, PT, PT, PT, UP1, 0x80, 0x8 ;  /* 0x000000000008781c */ /* 0x000fe20003f0f018 */
[----:B------:R-:W-:Y:S11]  /*5c20*/  UP2UR UR46, UPR, URZ, 0x2 ;  /* 0x00000002ff2e7883 */ /* 0x000ff60008000000 */
[----:B------:R-:W-:Y:S01]  /*5c30*/  @!UPT UIADD3 URZ, UPT, UPT, URZ, URZ, URZ ;  /* 0x000000fffffff290 */ /* 0x000fe2000fffe0ff */
[----:B-1----:R-:W-:Y:S02]  /*5c40*/  @P0 SHF.R.U32.HI R0, RZ, 0x10, R5 ;  /* 0x00000010ff000819 */ /* 0x002fe40000011605 */
        /* <DEDUP_REMOVED lines=12> */
[----:B------:R-:W2:Y:S01]  /*5d10*/  LDCU UR12, c[0x0][0xb20] ;  /* 0x00016400ff0c77ac */ /* 0x000ea20008000800 */
[----:B------:R-:W-:Y:S02]  /*5d20*/  UIMAD.WIDE.U32 UR4, UR47, UR55, URZ ;  /* 0x000000372f0472a5 */ /* 0x000fe4000f8e00ff */
[----:B------:R-:W-:Y:S02]  /*5d30*/  UIMAD.WIDE.U32 UR6, UR58, UR52, URZ ;  /* 0x000000343a0672a5 */ /* 0x000fe4000f8e00ff */
[----:B------:R-:W-:Y:S02]  /*5d40*/  UISETP.NE.AND UP0, UPT, UR54, 0x1, UPT ;  /* 0x000000013600788c */ /* 0x000fe4000bf05270 */
[----:B------:R-:W-:Y:S02]  /*5d50*/  UIMAD.WIDE.U32 UR8, UR37, UR55, URZ ;  /* 0x00000037250872a5 */ /* 0x000fe4000f8e00ff */
[----:B------:R-:W-:Y:S02]  /*5d60*/  UIMAD.WIDE.U32 UR10, UR38, UR52, URZ ;  /* 0x00000034260a72a5 */ /* 0x000fe4000f8e00ff */
[----:B------:R-:W-:Y:S02]  /*5d70*/  UISETP.NE.AND UP1, UPT, UR43, 0x1, UPT ;  /* 0x000000012b00788c */ /* 0x000fe4000bf25270 */
[----:B------:R-:W-:Y:S01]  /*5d80*/  UISETP.NE.AND UP2, UPT, UR42, 0x1, UPT ;  /* 0x000000012a00788c */ /* 0x000fe2000bf45270 */
[----:B------:R-:W-:Y:S02]  /*5d90*/  UMOV UR4, UR5 ;  /* 0x0000000500047c82 */ /* 0x000fe40008000000 */
[----:B--2---:R-:W-:Y:S03]  /*5da0*/  USHF.R.U32.HI UR5, URZ, UR12, UR4 ;  /* 0x0000000cff057299 */ /* 0x004fe60008011604 */
[----:B------:R-:W-:Y:S02]  /*5db0*/  UMOV UR4, UR7 ;  /* 0x0000000700047c82 */ /* 0x000fe40008000000 */
[----:B------:R-:W-:Y:S02]  /*5dc0*/  USHF.R.U32.HI UR7, URZ, UR53, UR4 ;  /* 0x00000035ff077299 */ /* 0x000fe40008011604 */
[----:B------:R-:W-:Y:S02]  /*5dd0*/  USEL UR4, UR47, UR5, !UP0 ;  /* 0x000000052f047287 */ /* 0x000fe4000c000000 */
[----:B------:R-:W-:Y:S01]  /*5de0*/  USEL UR7, UR58, UR7, !UP1 ;  /* 0x000000073a077287 */ /* 0x000fe2000c800000 */
[----:B------:R-:W-:Y:S01]  /*5df0*/  UMOV UR5, UR9 ;  /* 0x0000000900057c82 */ /* 0x000fe20008000000 */
[----:B------:R-:W-:Y:S02]  /*5e00*/  UIMAD.WIDE.U32 UR8, UR4, UR40, URZ ;  /* 0x00000028040872a5 */ /* 0x000fe4000f8e00ff */
[----:B------:R-:W-:Y:S03]  /*5e10*/  USHF.R.U32.HI UR6, URZ, UR12, UR5 ;  /* 0x0000000cff067299 */ /* 0x000fe60008011605 */
[----:B------:R-:W-:Y:S01]  /*5e20*/  UMOV UR5, UR11 ;  /* 0x0000000b00057c82 */ /* 0x000fe20008000000 */
[----:B------:R-:W-:Y:S02]  /*5e30*/  UIMAD.WIDE.U32 UR10, UR7, UR40, URZ ;  /* 0x00000028070a72a5 */ /* 0x000fe4000f8e00ff */
[----:B------:R-:W-:Y:S02]  /*5e40*/  USHF.R.U32.HI UR12, URZ, UR53, UR5 ;  /* 0x00000035ff0c7299 */ /* 0x000fe40008011605 */
[----:B------:R-:W-:Y:S01]  /*5e50*/  USEL UR6, UR37, UR6, !UP0 ;  /* 0x0000000625067287 */ /* 0x000fe2000c000000 */
[----:B------:R-:W-:Y:S02]  /*5e60*/  UMOV UR5, UR9 ;  /* 0x0000000900057c82 */ /* 0x000fe40008000000 */
[----:B------:R-:W-:Y:S01]  /*5e70*/  UMOV UR10, UR11 ;  /* 0x0000000b000a7c82 */ /* 0x000fe20008000000 */
[----:B------:R-:W-:Y:S02]  /*5e80*/  @UP2 USHF.R.U32.HI UR4, URZ, UR41, UR5 ;  /* 0x00000029ff042299 */ /* 0x000fe40008011605 */
[----:B------:R-:W-:Y:S02]  /*5e90*/  @UP2 USHF.R.U32.HI UR7, URZ, UR41, UR10 ;  /* 0x00000029ff072299 */ /* 0x000fe4000801160a */
[----:B------:R-:W-:Y:S02]  /*5ea0*/  UIMAD UR4, UR42, UR4, URZ ;  /* 0x000000042a0472a4 */ /* 0x000fe4000f8e02ff */
[----:B------:R-:W-:Y:S02]  /*5eb0*/  UIMAD.WIDE.U32 UR10, UR6, UR40, URZ ;  /* 0x00000028060a72a5 */ /* 0x000fe4000f8e00ff */
[----:B------:R-:W-:Y:S02]  /*5ec0*/  USEL UR5, UR38, UR12, !UP1 ;  /* 0x0000000c26057287 */ /* 0x000fe4000c800000 */
[----:B------:R-:W-:Y:S02]  /*5ed0*/  UIMAD UR8, UR42, UR7, URZ ;  /* 0x000000072a0872a4 */ /* 0x000fe4000f8e02ff */
[----:B------:R-:W-:Y:S03]  /*5ee0*/  UISETP.GE.AND UP0, UPT, UR6, UR4, UPT ;  /* 0x000000040600728c */ /* 0x000fe6000bf06270 */
[----:B------:R-:W-:Y:S01]  /*5ef0*/  UMOV UR4, UR11 ;  /* 0x0000000b00047c82 */ /* 0x000fe20008000000 */
[----:B------:R-:W-:Y:S02]  /*5f00*/  UISETP.GE.OR UP0, UPT, UR5, UR8, UP0 ;  /* 0x000000080500728c */ /* 0x000fe40008706670 */
[----:B------:R-:W-:Y:S02]  /*5f10*/  USHF.R.U32.HI UR4, URZ, UR41, UR4 ;  /* 0x00000029ff047299 */ /* 0x000fe40008011604 */
[----:B------:R-:W-:Y:S02]  /*5f20*/  UIMAD.WIDE.U32 UR8, UR5, UR40, URZ ;  /* 0x00000028050872a5 */ /* 0x000fe4000f8e00ff */
[----:B------:R-:W-:Y:S02]  /*5f30*/  USEL UR11, UR6, UR4, !UP2 ;  /* 0x00000004060b7287 */ /* 0x000fe4000d000000 */
[----:B------:R-:W-:Y:S02]  /*5f40*/  UIADD3 UR8, UPT, UPT, -UR5, URZ, URZ ;  /* 0x000000ff05087290 */ /* 0x000fe4000fffe1ff */
[----:B------:R-:W-:Y:S01]  /*5f50*/  UIADD3 UR10, UPT, UPT, -UR11, URZ, URZ ;  /* 0x000000ff0b0a7290 */ /* 0x000fe2000fffe1ff */
[----:B------:R-:W-:Y:S01]  /*5f60*/  @!UP0 UMOV UR4, UR9 ;  /* 0x0000000900048c82 */ /* 0x000fe20008000000 */
[----:B------:R-:W-:Y:S02]  /*5f70*/  UIADD3 UR9, UPT, UPT, -UR6, URZ, URZ ;  /* 0x000000ff06097290 */ /* 0x000fe4000fffe1ff */
[----:B------:R-:W-:Y:S02]  /*5f80*/  @!UP0 USHF.R.U32.HI UR4, URZ, UR41, UR4 ;  /* 0x00000029ff048299 */ /* 0x000fe40008011604 */
[----:B------:R-:W-:Y:S02]  /*5f90*/  UIMAD UR10, UR42, UR10, UR6 ;  /* 0x0000000a2a0a72a4 */ /* 0x000fe4000f8e0206 */
[----:B------:R-:W-:Y:S04]  /*5fa0*/  @!UP0 USEL UR4, UR5, UR4, !UP2 ;  /* 0x0000000405048287 */ /* 0x000fe8000d000000 */
[----:B------:R-:W-:Y:S02]  /*5fb0*/  @!UP0 UIMAD UR10, UR7, UR10, UR4 ;  /* 0x0000000a070a82a4 */ /* 0x000fe4000f8e0204 */
[----:B------:R-:W-:Y:S02]  /*5fc0*/  @!UP0 UIADD3 UR11, UPT, UPT, UR11, -UR4, URZ ;  /* 0x800000040b0b8290 */ /* 0x000fe4000fffe0ff */
[----:B------:R-:W-:Y:S02]  /*5fd0*/  UIMAD UR7, UR43, UR8, UR38 ;  /* 0x000000082b0772a4 */ /* 0x000fe4000f8e0226 */
[----:B------:R-:W-:Y:S02]  /*5fe0*/  @!UP0 UIMAD UR6, UR11, UR42, UR5 ;  /* 0x0000002a0b0682a4 */ /* 0x000fe4000f8e0205 */
[----:B------:R-:W-:Y:S01]  /*5ff0*/  UIMAD UR4, UR54, UR9, UR37 ;  /* 0x00000009360472a4 */ /* 0x000fe2000f8e0225 */
[----:B------:R-:W-:Y:S02]  /*6000*/  @!UP0 UMOV UR5, UR10 ;  /* 0x0000000a00058c82 */ /* 0x000fe40008000000 */
[----:B------:R-:W-:Y:S02]  /*6010*/  UIMAD UR38, UR5, UR43, UR7 ;  /* 0x0000002b052672a4 */ /* 0x000fe4000f8e0207 */
[----:B------:R-:W-:Y:S11]  /*6020*/  UIMAD UR37, UR6, UR54, UR4 ;  /* 0x00000036062572a4 */ /* 0x000ff6000f8e0204 */
[----:B------:R-:W-:Y:S01]  /*6030*/  @!UPT UIADD3 URZ, UPT, UPT, URZ, URZ, URZ ;  /* 0x000000fffffff290 */ /* 0x000fe2000fffe0ff */
.L_x_108:
[----:B------:R-:W-:Y:S01]  /*6040*/  UISETP.NE.AND UP0, UPT, UR39, 0x1, UPT ;  /* 0x000000012700788c */ /* 0x000fe2000bf05270 */
[----:B------:R-:W-:Y:S01]  /*6050*/  IADD3 R149, PT, PT, R149, 0x1, RZ ;  /* 0x0000000195957810 */ /* 0x000fe20007ffe0ff */
[----:B------:R-:W-:Y:S02]  /*6060*/  USHF.L.U32 UR50, UR16, 0x7, URZ ;  /* 0x0000000710327899 */ /* 0x000fe400080006ff */
[----:B------:R-:W-:Y:S07]  /*6070*/  USHF.L.U32 UR49, UR20, 0x7, URZ ;  /* 0x0000000714317899 */ /* 0x000fee00080006ff */
[----:B------:R-:W2:Y:S01]  /*6080*/  @!UP0 LDCU.128 UR12, c[0x0][0xb10] ;  /* 0x00016200ff0c87ac */ /* 0x000ea20008000c00 */
[----:B------:R-:W3:Y:S01]  /*6090*/  @!UP0 LDCU UR5, c[0x0][0xb0c] ;  /* 0x00016180ff0587ac */ /* 0x000ee20008000800 */
[----:B------:R-:W4:Y:S01]  /*60a0*/  @!UP0 LDCU UR10, c[0x0][0xb20] ;  /* 0x00016400ff0a87ac */ /* 0x000f220008000800 */
[----:B--2---:R-:W-:Y:S02]  /*60b0*/  UIMAD.WIDE.U32 UR8, UR38, UR12, URZ ;  /* 0x0000000c260872a5 */ /* 0x004fe4000f8e00ff */
[----:B------:R-:W-:Y:S02]  /*60c0*/  UIMAD.WIDE.U32 UR6, UR37, UR15, URZ ;  /* 0x0000000f250672a5 */ /* 0x000fe4000f8e00ff */
[----:B------:R-:W-:Y:S03]  /*60d0*/  @!UP0 UISETP.NE.AND UP1, UPT, UR14, 0x1, UPT ;  /* 0x000000010e00888c */ /* 0x000fe6000bf25270 */
[----:B------:R-:W-:Y:S01]  /*60e0*/  @!UP0 UMOV UR4, UR9 ;  /* 0x0000000900048c82 */ /* 0x000fe20008000000 */
[----:B---3--:R-:W-:Y:S02]  /*60f0*/  @!UP0 UISETP.NE.AND UP2, UPT, UR5, 0x1, UPT ;  /* 0x000000010500888c */ /* 0x008fe4000bf45270 */
[----:B------:R-:W-:Y:S01]  /*6100*/  @!UP0 USHF.R.U32.HI UR4, URZ, UR13, UR4 ;  /* 0x0000000dff048299 */ /* 0x000fe20008011604 */
[----:B------:R-:W-:Y:S02]  /*6110*/  @!UP0 UMOV UR6, UR7 ;  /* 0x0000000700068c82 */ /* 0x000fe40008000000 */
[----:B----4-:R-:W-:Y:S02]  /*6120*/  @!UP0 USHF.R.U32.HI UR6, URZ, UR10, UR6 ;  /* 0x0000000aff068299 */ /* 0x010fe40008011606 */
[----:B------:R-:W-:Y:S02]  /*6130*/  @!UP0 USEL UR7, UR38, UR4, !UP2 ;  /* 0x0000000426078287 */ /* 0x000fe4000d000000 */
[----:B------:R-:W-:Y:S04]  /*6140*/  @!UP0 USEL UR6, UR37, UR6, !UP1 ;  /* 0x0000000625068287 */ /* 0x000fe8000c800000 */
[----:B------:R-:W-:Y:S02]  /*6150*/  @!UP0 UIADD3 UR4, UPT, UPT, -UR7, UR6, URZ ;  /* 0x0000000607048290 */ /* 0x000fe4000fffe1ff */
[----:B------:R-:W-:Y:S02]  /*6160*/  @!UP0 UIADD3 UR6, UPT, UPT, UR7, -UR6, URZ ;  /* 0x8000000607068290 */ /* 0x000fe4000fffe0ff */
[----:B------:R-:W-:Y:S02]  /*6170*/  @!UP0 UIMAD UR38, UR4, UR5, UR38 ;  /* 0x00000005042682a4 */ /* 0x000fe4000f8e0226 */
[----:B------:R-:W-:Y:S02]  /*6180*/  @!UP0 UIMAD UR37, UR6, UR14, UR37 ;  /* 0x0000000e062582a4 */ /* 0x000fe4000f8e0225 */
[----:B------:R-:W-:Y:S09]  /*6190*/  ULOP3.LUT UP0, URZ, UR62, 0x1b0, URZ, 0xc0, !UPT ;  /* 0x000001b03eff7892 */ /* 0x000ff2000f80c0ff */
[----:B------:R-:W-:Y:S05]  /*61a0*/  BRA.U !UP0, `(.L_x_109) ;  /* 0x0000000108407547 */ /* 0x000fea000b800000 */
[----:B------:R-:W2:Y:S01]  /*61b0*/  LDCU.64 UR8, c[0x4][0x80] ;  /* 0x01001000ff0877ac */ /* 0x000ea20008000a00 */
[----:B------:R-:W-:Y:S01]  /*61c0*/  MOV R3, 0x0 ;  /* 0x0000000000037802 */ /* 0x000fe20000000f00 */
[----:B------:R-:W-:Y:S02]  /*61d0*/  HFMA2 R12, -RZ, RZ, 0, 5.9604644775390625e-08 ;  /* 0x00000001ff0c7431 */ /* 0x000fe400000001ff */
[----:B------:R-:W-:Y:S02]  /*61e0*/  IMAD.MOV.U32 R8, RZ, RZ, 0x70 ;  /* 0x00000070ff087424 */ /* 0x000fe400078e00ff */
[----:B------:R-:W-:Y:S01]  /*61f0*/  IMAD.MOV.U32 R13, RZ, RZ, RZ ;  /* 0x000000ffff0d7224 */ /* 0x000fe200078e00ff */
[----:B------:R-:W3:Y:S01]  /*6200*/  LDCU.64 UR6, c[0x4][0x88] ;  /* 0x01001100ff0677ac */ /* 0x000ee20008000a00 */
[----:B------:R-:W4:Y:S01]  /*6210*/  LDC.64 R2, c[0x4][R3] ;  /* 0x0100000003027b82 */ /* 0x000f220000000a00 */
[----:B------:R-:W1:Y:S01]  /*6220*/  LDCU.64 UR4, c[0x4][0x8] ;  /* 0x01000100ff0477ac */ /* 0x000e620008000a00 */
[----:B--2---:R-:W-:Y:S01]  /*6230*/  MOV R5, UR9 ;  /* 0x0000000900057c02 */ /* 0x004fe20008000f00 */
[----:B------:R-:W-:Y:S01]  /*6240*/  IMAD.U32 R4, RZ, RZ, UR8 ;  /* 0x00000008ff047e24 */ /* 0x000fe2000f8e00ff */
[----:B---3--:R-:W-:Y:S01]  /*6250*/  MOV R7, UR7 ;  /* 0x0000000700077c02 */ /* 0x008fe20008000f00 */
[----:B------:R-:W-:Y:S01]  /*6260*/  IMAD.U32 R6, RZ, RZ, UR6 ;  /* 0x00000006ff067e24 */ /* 0x000fe2000f8e00ff */
[----:B-1----:R-:W-:Y:S01]  /*6270*/  MOV R11, UR5 ;  /* 0x00000005000b7c02 */ /* 0x002fe20008000f00 */
[----:B------:R-:W-:Y:S02]  /*6280*/  IMAD.U32 R10, RZ, RZ, UR4 ;  /* 0x00000004ff0a7e24 */ /* 0x000fe4000f8e00ff */
[----:B------:R-:W-:Y:S07]  /*6290*/  LEPC R20, `(.L_x_109) ;  /* 0x000000001014794e */ /* 0x000fee0000000000 */
[----:B----45:R-:W-:Y:S05]  /*62a0*/  CALL.ABS.NOINC R2 ;  /* 0x0000000002007343 */ /* 0x030fea0003c00000 */
.L_x_109:
[----:B------:R-:W-:Y:S01]  /*62b0*/  LOP3.LUT P0, RZ, R157, 0x1b0, RZ, 0xc0, !PT ;  /* 0x000001b09dff7812 */ /* 0x000fe2000780c0ff */
[----:B------:R-:W-:Y:S11]  /*62c0*/  BSSY.RECONVERGENT B6, `(.L_x_110) ;  /* 0x0000013000067945 */ /* 0x000ff60003800200 */
[----:B------:R-:W-:Y:S01]  /*62d0*/  @!UPT UIADD3 URZ, UPT, UPT, URZ, URZ, URZ ;  /* 0x000000fffffff290 */ /* 0x000fe2000fffe0ff */
[----:B------:R-:W-:Y:S05]  /*62e0*/  @!P0 BRA `(.L_x_111) ;  /* 0x0000000000408947 */ /* 0x000fea0003800000 */
        /* <DEDUP_REMOVED lines=16> */
.L_x_111:
[----:B------:R-:W-:Y:S05]  /*63f0*/  BSYNC.RECONVERGENT B6 ;  /* 0x0000000000067941 */ /* 0x000fea0003800200 */
.L_x_110:
[----:B------:R-:W-:Y:S01]  /*6400*/  R2UR UR4, R148 ;  /* 0x00000000940472ca */ /* 0x000fe200000e0000 */
[----:B------:R-:W-:Y:S01]  /*6410*/  UISETP.NE.U32.AND UP0, UPT, UR60, URZ, UPT ;  /* 0x000000ff3c00728c */ /* 0x000fe2000bf05070 */
[----:B------:R-:W-:Y:S02]  /*6420*/  ISETP.NE.U32.AND P4, PT, R138, RZ, PT ;  /* 0x000000ff8a00720c */ /* 0x000fe40003f85070 */
[----:B------:R-:W-:Y:S01]  /*6430*/  ISETP.NE.U32.AND P2, PT, RZ, UR56, PT ;  /* 0x00000038ff007c0c */ /* 0x000fe2000bf45070 */
[----:B------:R-:W-:Y:S01]  /*6440*/  UISETP.NE.AND.EX UP1, UPT, UR61, URZ, UPT, UP0 ;  /* 0x000000ff3d00728c */ /* 0x000fe2000bf25300 */
[----:B------:R-:W-:Y:S01]  /*6450*/  ISETP.NE.AND.EX P4, PT, R139, RZ, PT, P4 ;  /* 0x000000ff8b00720c */ /* 0x000fe20003f85340 */
[----:B------:R-:W-:Y:S01]  /*6460*/  UPLOP3.LUT UP0, UPT, UPT, UPT, UPT, 0x40, 0x4 ;  /* 0x000000000004789c */ /* 0x000fe20003f0e870 */
[----:B------:R-:W-:Y:S05]  /*6470*/  ISETP.NE.AND.EX P2, PT, RZ, UR57, PT, P2 ;  /* 0x00000039ff007c0c */ /* 0x000fea000bf45320 */
[----:B------:R-:W-:Y:S06]  /*6480*/  UISETP.NE.AND UP2, UPT, UR4, URZ, UPT ;  /* 0x000000ff0400728c */ /* 0x000fec000bf45270 */
[----:B------:R-:W-:Y:S05]  /*6490*/  PLOP3.LUT P1, PT, PT, PT, UP2, 0x80, 0x8 ;  /* 0x000000000008781c */ /* 0x000fea0003f2f028 */
[----:B------:R-:W-:Y:S06]  /*64a0*/  @UP2 UPLOP3.LUT UP0, UPT, UPT, UPT, UP1, 0x80, 0x8 ;  /* 0x000000000008289c */ /* 0x000fec0003f0f010 */
[----:B------:R-:W-:Y:S01]  /*64b0*/  PLOP3.LUT P0, PT, PT, PT, UP0, 0x80, 0x8 ;  /* 0x000000000008781c */ /* 0x000fe20003f0f008 */
[----:B------:R-:W-:Y:S01]  /*64c0*/  @!UPT UIADD3 URZ, UPT, UPT, URZ, URZ, URZ ;  /* 0x000000fffffff290 */ /* 0x000fe2000fffe0ff */
[----:B------:R-:W-:Y:S11]  /*64d0*/  BRA.U !UP1, `(.L_x_112) ;  /* 0x00000001093c7547 */ /* 0x000ff6000b800000 */
[----:B------:R-:W-:Y:S01]  /*64e0*/  UISETP.NE.U32.AND UP0, UPT, UR56, URZ, UPT ;  /* 0x000000ff3800728c */ /* 0x000fe2000bf05070 */
[----:B-1----:R-:W-:Y:S01]  /*64f0*/  HFMA2 R0, -RZ, RZ, 0, 5.9604644775390625e-08 ;  /* 0x00000001ff007431 */ /* 0x002fe200000001ff */
[----:B------:R-:W1:Y:S01]  /*6500*/  LDCU.64 UR8, c[0x0][0x358] ;  /* 0x00006b00ff0877ac */ /* 0x000e620008000a00 */
[----:B------:R-:W-:Y:S01]  /*6510*/  IMAD.MOV.U32 R145, RZ, RZ, 0x1 ;  /* 0x00000001ff917424 */ /* 0x000fe200078e00ff */
[----:B------:R-:W-:Y:S06]  /*6520*/  UISETP.NE.AND.EX UP0, UPT, UR57, URZ, UPT, UP0 ;  /* 0x000000ff3900728c */ /* 0x000fec000bf05300 */
[----:B------:R-:W-:Y:S05]  /*6530*/  PLOP3.LUT P3, PT, PT, PT, UP0, 0x80, 0x8 ;  /* 0x000000000008781c */ /* 0x000fea0003f6f008 */
[----:B------:R-:W2:Y:S01]  /*6540*/  @UP0 LDCU.64 UR4, c[0x0][0x888] ;  /* 0x00011100ff0407ac */ /* 0x000ea20008000a00 */
[----:B------:R-:W-:Y:S07]  /*6550*/  @UP0 UIMAD UR6, UR36, UR60, URZ ;  /* 0x0000003c240602a4 */ /* 0x000fee000f8e02ff */
[----:B------:R-:W-:Y:S01]  /*6560*/  @!P3 PRMT R145, R0, 0x7610, R145 ;  /* 0x000076100091b816 */ /* 0x000fe20000000091 */
[----:B--2---:R-:W-:Y:S06]  /*6570*/  @UP0 UIMAD.WIDE UR4, UR6, 0x4, UR4 ;  /* 0x00000004060408a5 */ /* 0x004fec000f8e0204 */
[----:B------:R-:W-:Y:S01]  /*6580*/  IMAD.U32 R2, RZ, RZ, UR4 ;  /* 0x00000004ff027e24 */ /* 0x000fe2000f8e00ff */
[----:B------:R-:W-:Y:S04]  /*6590*/  MOV R3, UR5 ;  /* 0x0000000500037c02 */ /* 0x000fe80008000f00 */
[----:B------:R-:W2:Y:S01]  /*65a0*/  @!UP0 LDCU UR4, c[0x0][0x880] ;  /* 0x00011000ff0487ac */ /* 0x000ea20008000800 */
[----:B-1---5:R3:W5:Y:S02]  /*65b0*/  @P3 LDG.E R72, desc[UR8][R2.64] ;  /* 0x0000000802483981 */ /* 0x022764000c1e1900 */
[----:B--23--:R-:W-:Y:S02]  /*65c0*/  @!P3 IMAD.U32 R72, RZ, RZ, UR4 ;  /* 0x00000004ff48be24 */ /* 0x00cfe4000f8e00ff */
.L_x_112:
[----:B------:R-:W-:Y:S05]  /*65d0*/  @!P4 BRA `(.L_x_113) ;  /* 0x000000000024c947 */ /* 0x000fea0003800000 */
[----:B------:R-:W-:Y:S01]  /*65e0*/  ISETP.NE.U32.AND P3, PT, R136, RZ, PT ;  /* 0x000000ff8800720c */ /* 0x000fe20003f65070 */
[----:B------:R-:W2:Y:S03]  /*65f0*/  LDCU.64 UR4, c[0x0][0x358] ;  /* 0x00006b00ff0477ac */ /* 0x000ea60008000a00 */
[----:B------:R-:W-:Y:S11]  /*6600*/  ISETP.NE.AND.EX P3, PT, R137, RZ, PT, P3 ;  /* 0x000000ff8900720c */ /* 0x000ff60003f65330 */
[----:B------:R-:W-:Y:S02]  /*6610*/  @!UPT UIADD3 URZ, UPT, UPT, URZ, URZ, URZ ;  /* 0x000000fffffff290 */ /* 0x000fe4000fffe0ff */
[----:B------:R-:W3:Y:S01]  /*6620*/  @P3 LDC.64 R2, c[0x0][0x8a8] ;  /* 0x00022a00ff023b82 */ /* 0x000ee20000000a00 */
[----:B-1----:R-:W-:Y:S04]  /*6630*/  @P3 IMAD R0, R138, UR36, RZ ;  /* 0x000000248a003c24 */ /* 0x002fe8000f8e02ff */
[----:B---3--:R-:W-:Y:S05]  /*6640*/  @P3 IMAD.WIDE R2, R0, 0x4, R2 ;  /* 0x0000000400023825 */ /* 0x008fea00078e0202 */
[----:B--2--5:R2:W5:Y:S02]  /*6650*/  @P3 LDG.E R70, desc[UR4][R2.64] ;  /* 0x0000000402463981 */ /* 0x024564000c1e1900 */
[----:B--2---:R-:W3:Y:S02]  /*6660*/  @!P3 LDC R70, c[0x0][0x8a0] ;  /* 0x00022800ff46bb82 */ /* 0x004ee40000000800 */
.L_x_113:
[----:B-----5:R-:W-:Y:S01]  /*6670*/  ISETP.NE.AND P4, PT, R72, RZ, PT ;  /* 0x000000ff4800720c */ /* 0x020fe20003f85270 */
[----:B------:R-:W-:Y:S01]  /*6680*/  BSSY B1, `(.L_x_114) ;  /* 0x0000048000017945 */ /* 0x000fe20003800000 */
[----:B------:R-:W-:Y:S01]  /*6690*/  SEL R7, RZ, 0xffffffff, P2 ;  /* 0xffffffffff077807 */ /* 0x000fe20001000000 */
[----:B------:R-:W-:Y:S01]  /*66a0*/  IMAD.MOV.U32 R79, RZ, RZ, 0x1 ;  /* 0x00000001ff4f7424 */ /* 0x000fe200078e00ff */
[----:B------:R-:W-:Y:S01]  /*66b0*/  LOP3.LUT P3, RZ, R145, 0xff, RZ, 0xc0, !PT ;  /* 0x000000ff91ff7812 */ /* 0x000fe2000786c0ff */
[C---:B------:R-:W-:Y:S01]  /*66c0*/  IMAD R71, R68.reuse, 0x80, R69 ;  /* 0x0000008044477824 */ /* 0x040fe200078e0245 */
[----:B-1----:R-:W-:Y:S02]  /*66d0*/  @P1 SEL R0, RZ, 0xffffffff, P4 ;  /* 0xffffffffff001807 */ /* 0x002fe40002000000 */
[----:B------:R-:W-:Y:S02]  /*66e0*/  CS2R R90, SRZ ;  /* 0x00000000005a7805 */ /* 0x000fe4000001ff00 */
[----:B------:R-:W-:Y:S02]  /*66f0*/  LEA R3, R151, UR44, 0x3 ;  /* 0x0000002c97037c11 */ /* 0x000fe4000f8e18ff */
[----:B------:R-:W-:Y:S02]  /*6700*/  CS2R R88, SRZ ;  /* 0x0000000000587805 */ /* 0x000fe4000001ff00 */
[----:B------:R-:W-:Y:S02]  /*6710*/  @P0 SEL R0, R7, R0, !P3 ;  /* 0x0000000007000207 */ /* 0x000fe40005800000 */
[----:B------:R-:W-:Y:S02]  /*6720*/  CS2R R86, SRZ ;  /* 0x0000000000567805 */ /* 0x000fe4000001ff00 */
[----:B------:R-:W-:Y:S02]  /*6730*/  LEA R78, R68, UR44, 0x3 ;  /* 0x0000002c444e7c11 */ /* 0x000fe4000f8e18ff */
[----:B------:R-:W-:Y:S02]  /*6740*/  CS2R R84, SRZ ;  /* 0x0000000000547805 */ /* 0x000fe4000001ff00 */
[----:B------:R-:W-:Y:S02]  /*6750*/  @P1 LOP3.LUT R0, R0, 0x1, RZ, 0xc0, !PT ;  /* 0x0000000100001812 */ /* 0x000fe400078ec0ff */
[----:B------:R-:W-:Y:S02]  /*6760*/  CS2R R82, SRZ ;  /* 0x0000000000527805 */ /* 0x000fe4000001ff00 */
[----:B------:R-:W-:Y:S02]  /*6770*/  SHF.L.U32 R5, R153, 0x1f, RZ ;  /* 0x0000001f99057819 */ /* 0x000fe400000006ff */
[----:B------:R-:W-:Y:S02]  /*6780*/  CS2R R80, SRZ ;  /* 0x0000000000507805 */ /* 0x000fe4000001ff00 */
[----:B------:R-:W-:Y:S02]  /*6790*/  ISETP.NE.U32.OR P6, PT, R0, 0x1, !P1 ;  /* 0x000000010000780c */ /* 0x000fe40004fc5470 */
[----:B------:R-:W-:Y:S02]  /*67a0*/  CS2R R94, SRZ ;  /* 0x00000000005e7805 */ /* 0x000fe4000001ff00 */
[----:B------:R-:W-:Y:S02]  /*67b0*/  PLOP3.LUT P2, PT, PT, PT, UP1, 0x80, 0x8 ;  /* 0x000000000008781c */ /* 0x000fe40003f4f018 */
[----:B------:R-:W-:Y:S02]  /*67c0*/  CS2R R92, SRZ ;  /* 0x00000000005c7805 */ /* 0x000fe4000001ff00 */
[----:B------:R-:W-:Y:S02]  /*67d0*/  SEL R0, RZ, 0xffffffff, P4 ;  /* 0xffffffffff007807 */ /* 0x000fe40002000000 */
[----:B------:R-:W-:Y:S03]  /*67e0*/  P2R R96, PR, RZ, 0x40 ;  /* 0x00000040ff607803 */ /* 0x000fe60000000000 */
[----:B------:R-:W-:Y:S04]  /*67f0*/  @P6 SHF.L.U32 R2, R150, 0x1f, RZ ;  /* 0x0000001f96026819 */ /* 0x000fe800000006ff */
[----:B------:R-:W-:Y:S01]  /*6800*/  @P2 SEL R0, R7, R0, !P3 ;  /* 0x0000000007002207 */ /* 0x000fe20005800000 */
[----:B------:R-:W1:Y:S03]  /*6810*/  @P6 SYNCS.PHASECHK.TRANS64.TRYWAIT P1, [R3+URZ+0x180], R2 ;  /* 0x00018002030065a7 */ /* 0x000e6600080211ff */
[----:B------:R-:W-:Y:S04]  /*6820*/  LOP3.LUT R0, R0, 0x1, RZ, 0xc0, !PT ;  /* 0x0000000100007812 */ /* 0x000fe800078ec0ff */
[----:B------:R-:W-:Y:S04]  /*6830*/  ISETP.NE.U32.AND P5, PT, R0, 0x1, PT ;  /* 0x000000010000780c */ /* 0x000fe80003fa5070 */
[----:B------:R-:W-:Y:S01]  /*6840*/  P2R R108, PR, RZ, 0x20 ;  /* 0x00000020ff6c7803 */ /* 0x000fe20000000000 */
[----:B------:R2:W4:Y:S01]  /*6850*/  SYNCS.PHASECHK.TRANS64.TRYWAIT P0, [R78+URZ+0x1d0], R5 ;  /* 0x0001d0054e0075a7 */ /* 0x00052200080011ff */
[----:B-1----:R-:W-:Y:S01]  /*6860*/  @P6 SEL R79, RZ, 0x1, !P1 ;  /* 0x00000001ff4f6807 */ /* 0x002fe20004800000 */
[----:B--2---:R-:W-:Y:S06]  /*6870*/  @!P6 BRA `(.L_x_115) ;  /* 0x0000000000a0e947 */ /* 0x004fec0003800000 */
[----:B------:R-:W-:Y:S01]  /*6880*/  @P5 IMAD R7, R151, 0x2000, R144 ;  /* 0x0000200097075824 */ /* 0x000fe200078e0290 */
[----:B------:R-:W-:Y:S01]  /*6890*/  ISETP.NE.AND P1, PT, R79, RZ, PT ;  /* 0x000000ff4f00720c */ /* 0x000fe20003f25270 */
[----:B------:R-:W-:Y:S01]  /*68a0*/  BSSY B0, `(.L_x_116) ;  /* 0x0000011000007945 */ /* 0x000fe20003800000 */
[----:B------:R-:W-:Y:S01]  /*68b0*/  CS2R R94, SRZ ;  /* 0x00000000005e7805 */ /* 0x000fe2000001ff00 */
[----:B------:R-:W-:Y:S01]  /*68c0*/  @P5 VIADD R9, R7, UR44 ;  /* 0x0000002c07095c36 */ /* 0x000fe20008000000 */
[----:B------:R-:W-:Y:S02]  /*68d0*/  CS2R R92, SRZ ;  /* 0x00000000005c7805 */ /* 0x000fe4000001ff00 */
[----:B------:R-:W-:Y:S02]  /*68e0*/  CS2R R82, SRZ ;  /* 0x0000000000527805 */ /* 0x000fe4000001ff00 */
[----:B------:R-:W-:Y:S01]  /*68f0*/  CS2R R80, SRZ ;  /* 0x0000000000507805 */ /* 0x000fe2000001ff00 */
[--C-:B------:R-:W-:Y:S01]  /*6900*/  @P5 IMAD.IADD R6, R156, 0x1, R9.reuse ;  /* 0x000000019c065824 */ /* 0x100fe200078e0209 */
[----:B------:R-:W-:Y:S01]  /*6910*/  CS2R R86, SRZ ;  /* 0x0000000000567805 */ /* 0x000fe2000001ff00 */
[--C-:B------:R-:W-:Y:S01]  /*6920*/  @P5 IMAD.IADD R4, R155, 0x1, R9.reuse ;  /* 0x000000019b045824 */ /* 0x100fe200078e0209 */
[----:B------:R-:W-:Y:S01]  /*6930*/  CS2R R84, SRZ ;  /* 0x0000000000547805 */ /* 0x000fe2000001ff00 */
[----:B------:R-:W-:Y:S01]  /*6940*/  @P5 IMAD R2, R154, 0x10, R9 ;  /* 0x000000109a025824 */ /* 0x000fe200078e0209 */
[----:B------:R-:W-:Y:S02]  /*6950*/  CS2R R90, SRZ ;  /* 0x00000000005a7805 */ /* 0x000fe4000001ff00 */
[----:B------:R-:W-:Y:S01]  /*6960*/  CS2R R88, SRZ ;  /* 0x0000000000587805 */ /* 0x000fe2000001ff00 */
[----:B------:R-:W-:Y:S06]  /*6970*/  @P1 BRA `(.L_x_117) ;  /* 0x00000000000c1947 */ /* 0x000fec0003800000 */
[----:B------:R-:W-:Y:S04]  /*6980*/  SHF.L.U32 R0, R150, 0x1f, RZ ;  /* 0x0000001f96007819 */ /* 0x000fe800000006ff */
[----:B------:R-:W1:Y:S02]  /*6990*/  SYNCS.PHASECHK.TRANS64.TRYWAIT P1, [R3+URZ+0x180], R0 ;  /* 0x00018000030075a7 */ /* 0x000e6400080211ff */
[----:B-1----:R-:W-:Y:S05]  /*69a0*/  @!P1 BRA `(.L_x_118) ;  /* 0x0000003c003c9947 */ /* 0x002fea0003800000 */
.L_x_117:
[----:B------:R-:W-:Y:S05]  /*69b0*/  BSYNC B0 ;  /* 0x0000000000007941 */ /* 0x000fea0003800000 */
.L_x_116:
[----:B------:R-:W-:Y:S01]  /*69c0*/  ISETP.NE.AND P1, PT, R108, RZ, PT ;  /* 0x000000ff6c00720c */ /* 0x000fe20003f25270 */
[----:B-1----:R-:W-:Y:S02]  /*69d0*/  VIADD R3, R3, 0x190 ;  /* 0x0000019003037836 */ /* 0x002fe40000000000 */
[----:B------:R-:W-:Y:S02]  /*69e0*/  IMAD.U32 R0, RZ, RZ, UR45 ;  /* 0x0000002dff007e24 */ /* 0x000fe4000f8e00ff */
[----:B------:R-:W-:Y:S03]  /*69f0*/  VIADD R151, R151, 0x1 ;  /* 0x0000000197977836 */ /* 0x000fe60000000000 */
[----:B------:R-:W-:Y:S05]  /*6a00*/  PRMT R0, R0, 0x654, R3 ;  /* 0x0000065400007816 */ /* 0x000fea0000000003 */
[----:B------:R1:W2:Y:S04]  /*6a10*/  @P1 LDS.128 R92, [R7+UR44+0x400] ;  /* 0x0004002c075c1984 */ /* 0x0002a80008000c00 */
[----:B------:R1:W1:Y:S04]  /*6a20*/  @P1 LDS.128 R80, [R6+0x400] ;  /* 0x0004000006501984 */ /* 0x0002680000000c00 */
[----:B------:R1:W1:Y:S04]  /*6a30*/  @P1 LDS.128 R84, [R4+0x400] ;  /* 0x0004000004541984 */ /* 0x0002680000000c00 */
[----:B------:R1:W1:Y:S01]  /*6a40*/  @P1 LDS.128 R88, [R2+0x400] ;  /* 0x0004000002581984 */ /* 0x0002620000000c00 */
[C---:B------:R-:W-:Y:S01]  /*6a50*/  ISETP.NE.AND P1, PT, R151.reuse, 0x2, PT ;  /* 0x000000029700780c */ /* 0x040fe20003f25270 */
[----:B------:R-:W-:Y:S01]  /*6a60*/  @!PT LDS RZ, [RZ] ;  /* 0x00000000fffff984 */ /* 0x000fe20000000800 */
[----:B------:R-:W-:Y:S01]  /*6a70*/  @!PT LDS RZ, [RZ] ;  /* 0x00000000fffff984 */ /* 0x000fe20000000800 */
[----:B------:R-:W-:Y:S01]  /*6a80*/  @!PT LDS RZ, [RZ] ;  /* 0x00000000fffff984 */ /* 0x000fe20000000800 */
[----:B------:R-:W-:Y:S01]  /*6a90*/  @!PT LDS RZ, [RZ] ;  /* 0x00000000fffff984 */ /* 0x000fe20000000800 */
[----:B------:R5:W-:Y:S06]  /*6aa0*/  MEMBAR.ALL.CTA ;  /* 0x0000000000007992 */ /* 0x000bec0000008000 */
[----:B-----5:R-:W5:Y:S01]  /*6ab0*/  FENCE.VIEW.ASYNC.S ;  /* 0x00000000000073c6 */ /* 0x020f620000000000 */
[----:B------:R-:W-:Y:S02]  /*6ac0*/  SEL R3, RZ, 0x1, P1 ;  /* 0x00000001ff037807 */ /* 0x000fe40000800000 */
[----:B------:R-:W-:Y:S02]  /*6ad0*/  SEL R151, R151, RZ, P1 ;  /* 0x000000ff97977207 */ /* 0x000fe40000800000 */
[----:B------:R-:W-:Y:S01]  /*6ae0*/  LOP3.LUT R150, R150, R3, RZ, 0x3c, !PT ;  /* 0x0000000396967212 */ /* 0x000fe200078e3cff */
[----:B-----5:R1:W-:Y:S06]  /*6af0*/  SYNCS.ARRIVE.TRANS64.RED.A1T0 RZ, [R0+URZ], RZ ;  /* 0x000000ff00ff79a7 */ /* 0x0203ec00081004ff */
.L_x_115:
[----:B------:R-:W-:Y:S05]  /*6b00*/  BSYNC B1 ;  /* 0x0000000000017941 */ /* 0x000fea0003800000 */
.L_x_114:
[----:B------:R-:W-:Y:S04]  /*6b10*/  SHF.R.U32.HI R3, RZ, 0x15, R71 ;  /* 0x00000015ff037819 */ /* 0x000fe80000011647 */
[----:B------:R-:W-:Y:S01]  /*6b20*/  LOP3.LUT P1, RZ, R3, 0x3, R146, 0x48, !PT ;  /* 0x0000000303ff7812 */ /* 0x000fe20007824892 */
[----:B------:R-:W-:Y:S01]  /*6b30*/  @!UPT UIADD3 URZ, UPT, UPT, URZ, URZ, URZ ;  /* 0x000000fffffff290 */ /* 0x000fe2000fffe0ff */
[----:B----4-:R-:W-:Y:S11]  /*6b40*/  @P0 BRA `(.L_x_119) ;  /* 0x0000000000080947 */ /* 0x010ff60003800000 */
[----:B------:R-:W4:Y:S02]  /*6b50*/  SYNCS.PHASECHK.TRANS64.TRYWAIT P0, [R78+URZ+0x1d0], R5 ;  /* 0x0001d0054e0075a7 */ /* 0x000f2400080011ff */
[----:B----4-:R-:W-:Y:S05]  /*6b60*/  @!P0 BRA `(.L_x_120) ;  /* 0x0000003800e08947 */ /* 0x010fea0003800000 */
.L_x_119:
[----:B------:R-:W-:Y:S05]  /*6b70*/  @!P1 BRA `(.L_x_121) ;  /* 0x0000000000409947 */ /* 0x000fea0003800000 */
[----:B------:R-:W4:Y:S01]  /*6b80*/  LDCU.64 UR8, c[0x4][0x70] ;  /* 0x01000e00ff0877ac */ /* 0x000f220008000a00 */
[----:B------:R-:W-:Y:S01]  /*6b90*/  MOV R3, 0x0 ;  /* 0x0000000000037802 */ /* 0x000fe20000000f00 */
[----:B------:R-:W-:Y:S02]  /*6ba0*/  HFMA2 R12, -RZ, RZ, 0, 5.9604644775390625e-08 ;  /* 0x00000001ff0c7431 */ /* 0x000fe400000001ff */
[----:B------:R-:W-:Y:S02]  /*6bb0*/  IMAD.MOV.U32 R8, RZ, RZ, 0x192 ;  /* 0x00000192ff087424 */ /* 0x000fe400078e00ff */
[----:B------:R-:W-:Y:S01]  /*6bc0*/  IMAD.MOV.U32 R13, RZ, RZ, RZ ;  /* 0x000000ffff0d7224 */ /* 0x000fe200078e00ff */
[----:B------:R-:W5:Y:S01]  /*6bd0*/  LDCU.64 UR6, c[0x4][0x78] ;  /* 0x01000f00ff0677ac */ /* 0x000f620008000a00 */
[----:B-1----:R-:W1:Y:S01]  /*6be0*/  LDC.64 R2, c[0x4][R3] ;  /* 0x0100000003027b82 */ /* 0x002e620000000a00 */
[----:B------:R-:W2:Y:S01]  /*6bf0*/  LDCU.64 UR4, c[0x4][0x10] ;  /* 0x01000200ff0477ac */ /* 0x000ea20008000a00 */
[----:B----4-:R-:W-:Y:S01]  /*6c00*/  MOV R5, UR9 ;  /* 0x0000000900057c02 */ /* 0x010fe20008000f00 */
[----:B------:R-:W-:Y:S01]  /*6c10*/  IMAD.U32 R4, RZ, RZ, UR8 ;  /* 0x00000008ff047e24 */ /* 0x000fe2000f8e00ff */
[----:B-----5:R-:W-:Y:S01]  /*6c20*/  MOV R7, UR7 ;  /* 0x0000000700077c02 */ /* 0x020fe20008000f00 */
[----:B------:R-:W-:Y:S01]  /*6c30*/  IMAD.U32 R6, RZ, RZ, UR6 ;  /* 0x00000006ff067e24 */ /* 0x000fe2000f8e00ff */
[----:B--2---:R-:W-:Y:S01]  /*6c40*/  MOV R11, UR5 ;  /* 0x00000005000b7c02 */ /* 0x004fe20008000f00 */
[----:B------:R-:W-:Y:S02]  /*6c50*/  IMAD.U32 R10, RZ, RZ, UR4 ;  /* 0x00000004ff0a7e24 */ /* 0x000fe4000f8e00ff */
[----:B------:R-:W-:Y:S07]  /*6c60*/  LEPC R20, `(.L_x_121) ;  /* 0x000000001014794e */ /* 0x000fee0000000000 */
[----:B-1-3--:R-:W-:Y:S05]  /*6c70*/  CALL.ABS.NOINC R2 ;  /* 0x0000000002007343 */ /* 0x00afea0003c00000 */
.L_x_121:
[----:B--2---:R-:W-:Y:S01]  /*6c80*/  SHF.L.U32 R75, R92, 0x10, RZ ;  /* 0x000000105c4b7819 */ /* 0x004fe200000006ff */
[----:B------:R-:W-:Y:S05]  /*6c90*/  WARPSYNC.ALL ;  /* 0x0000000000007948 */ /* 0x000fea0003800000 */
[----:B------:R-:W-:Y:S01]  /*6ca0*/  R2UR UR4, R71 ;  /* 0x00000000470472ca */ /* 0x000fe200000e0000 */
[----:B------:R-:W-:Y:S01]  /*6cb0*/  BSSY.RECONVERGENT B0, `(.L_x_122) ;  /* 0x0000121000007945 */ /* 0x000fe20003800200 */
[----:B------:R-:W-:Y:S02]  /*6cc0*/  ISETP.NE.AND P6, PT, R96, RZ, PT ;  /* 0x000000ff6000720c */ /* 0x000fe40003fc5270 */
[----:B------:R-:W-:Y:S02]  /*6cd0*/  IADD3 R110, PT, PT, R144, UR44, RZ ;  /* 0x0000002c906e7c10 */ /* 0x000fe4000fffe0ff */
[----:B------:R-:W-:Y:S02]  /*6ce0*/  SHF.L.U32 R109, R154, 0x4, RZ ;  /* 0x000000049a6d7819 */ /* 0x000fe400000006ff */
[-C--:B------:R-:W-:Y:S02]  /*6cf0*/  IADD3 R161, PT, PT, R156, R110.reuse, RZ ;  /* 0x0000006e9ca17210 */ /* 0x080fe40007ffe0ff */
[----:B------:R-:W-:Y:S02]  /*6d00*/  IADD3 R160, PT, PT, R155, R110, RZ ;  /* 0x0000006e9ba07210 */ /* 0x000fe40007ffe0ff */
[----:B------:R-:W-:Y:S01]  /*6d10*/  IADD3 R159, PT, PT, R110, R109, RZ ;  /* 0x0000006d6e9f7210 */ /* 0x000fe20007ffe0ff */
[----:B-1--4-:R-:W3:Y:S01]  /*6d20*/  LDTM.x64 R4, tmem[UR4] ;  /* 0x00000004000479ee */ /* 0x012ee20008340000 */
[C---:B------:R-:W-:Y:S02]  /*6d30*/  PRMT R73, R92.reuse, 0x8880, RZ ;  /* 0x000088805c497816 */ /* 0x040fe400000000ff */
[----:B------:R-:W-:Y:S02]  /*6d40*/  SHF.R.S32.HI R75, RZ, 0x18, R75 ;  /* 0x00000018ff4b7819 */ /* 0x000fe4000001144b */
[----:B------:R-:W-:Y:S02]  /*6d50*/  SHF.R.S32.HI R76, RZ, 0x18, R93 ;  /* 0x00000018ff4c7819 */ /* 0x000fe4000001145d */
[----:B------:R-:W-:Y:S02]  /*6d60*/  SHF.L.U32 R74, R92, 0x8, RZ ;  /* 0x000000085c4a7819 */ /* 0x000fe400000006ff */
[----:B------:R-:W-:Y:S02]  /*6d70*/  SHF.L.U32 R77, R93, 0x8, RZ ;  /* 0x000000085d4d7819 */ /* 0x000fe400000006ff */
[----:B------:R-:W-:Y:S02]  /*6d80*/  SHF.R.S32.HI R74, RZ, 0x18, R74 ;  /* 0x00000018ff4a7819 */ /* 0x000fe4000001144a */
[----:B------:R-:W-:Y:S02]  /*6d90*/  SHF.R.S32.HI R77, RZ, 0x18, R77 ;  /* 0x00000018ff4d7819 */ /* 0x000fe4000001144d */
[----:B------:R-:W-:Y:S02]  /*6da0*/  ISETP.NE.AND P0, PT, R158, RZ, PT ;  /* 0x000000ff9e00720c */ /* 0x000fe40003f05270 */
[----:B------:R-:W-:Y:S02]  /*6db0*/  LEA R111, R151, UR44, 0x3 ;  /* 0x0000002c976f7c11 */ /* 0x000fe4000f8e18ff */
[----:B------:R-:W-:Y:S01]  /*6dc0*/  @P6 SHF.L.U32 R116, R150, 0x1f, RZ ;  /* 0x0000001f96746819 */ /* 0x000fe200000006ff */
[C---:B---3--:R-:W-:Y:S02]  /*6dd0*/  IMAD R0, R70.reuse, R4, RZ ;  /* 0x0000000446007224 */ /* 0x048fe400078e02ff */
[C---:B------:R-:W-:Y:S02]  /*6de0*/  IMAD R2, R70.reuse, R5, RZ ;  /* 0x0000000546027224 */ /* 0x040fe400078e02ff */
[----:B------:R-:W-:Y:S02]  /*6df0*/  IMAD R3, R70, R6, RZ ;  /* 0x0000000646037224 */ /* 0x000fe400078e02ff */
[-C--:B------:R-:W-:Y:S01]  /*6e00*/  IMAD R0, R73, R72.reuse, R0 ;  /* 0x0000004849007224 */ /* 0x080fe200078e0200 */
[----:B------:R-:W-:Y:S01]  /*6e10*/  SHF.R.S32.HI R73, RZ, 0x18, R92 ;  /* 0x00000018ff497819 */ /* 0x000fe2000001145c */
[-C--:B------:R-:W-:Y:S01]  /*6e20*/  IMAD R2, R75, R72.reuse, R2 ;  /* 0x000000484b027224 */ /* 0x080fe200078e0202 */
[C---:B------:R-:W-:Y:S01]  /*6e30*/  PRMT R75, R93.reuse, 0x8880, RZ ;  /* 0x000088805d4b7816 */ /* 0x040fe200000000ff */
[----:B------:R-:W-:Y:S01]  /*6e40*/  IMAD R3, R74, R72, R3 ;  /* 0x000000484a037224 */ /* 0x000fe200078e0203 */
[----:B------:R-:W-:Y:S01]  /*6e50*/  SHF.L.U32 R74, R93, 0x10, RZ ;  /* 0x000000105d4a7819 */ /* 0x000fe200000006ff */
[C---:B------:R-:W-:Y:S02]  /*6e60*/  IMAD R7, R70.reuse, R7, RZ ;  /* 0x0000000746077224 */ /* 0x040fe400078e02ff */
[C---:B------:R-:W-:Y:S01]  /*6e70*/  IMAD R4, R70.reuse, R8, RZ ;  /* 0x0000000846047224 */ /* 0x040fe200078e02ff */
[----:B------:R-:W-:Y:S01]  /*6e80*/  SHF.R.S32.HI R74, RZ, 0x18, R74 ;  /* 0x00000018ff4a7819 */ /* 0x000fe2000001144a */
[----:B------:R-:W-:Y:S02]  /*6e90*/  IMAD R5, R70, R9, RZ ;  /* 0x0000000946057224 */ /* 0x000fe400078e02ff */
[-C--:B------:R-:W-:Y:S01]  /*6ea0*/  IMAD R7, R73, R72.reuse, R7 ;  /* 0x0000004849077224 */ /* 0x080fe200078e0207 */
[C---:B------:R-:W-:Y:S01]  /*6eb0*/  PRMT R73, R94.reuse, 0x8880, RZ ;  /* 0x000088805e497816 */ /* 0x040fe200000000ff */
[----:B------:R-:W-:Y:S01]  /*6ec0*/  IMAD R4, R75, R72, R4 ;  /* 0x000000484b047224 */ /* 0x000fe200078e0204 */
[----:B------:R-:W-:Y:S01]  /*6ed0*/  SHF.L.U32 R75, R94, 0x8, RZ ;  /* 0x000000085e4b7819 */ /* 0x000fe200000006ff */
[----:B------:R-:W-:Y:S01]  /*6ee0*/  IMAD R6, R70, R10, RZ ;  /* 0x0000000a46067224 */ /* 0x000fe200078e02ff */
[----:B------:R-:W-:Y:S01]  /*6ef0*/  I2IP.S8.S32.SAT R97, R7, R3, RZ ;  /* 0x0000000307617239 */ /* 0x000fe200000014ff */
[----:B------:R-:W-:Y:S01]  /*6f00*/  IMAD R5, R74, R72, R5 ;  /* 0x000000484a057224 */ /* 0x000fe200078e0205 */
[----:B------:R-:W-:Y:S01]  /*6f10*/  SHF.L.U32 R74, R94, 0x10, RZ ;  /* 0x000000105e4a7819 */ /* 0x000fe200000006ff */
[----:B------:R-:W-:Y:S01]  /*6f20*/  IMAD R11, R70, R11, RZ ;  /* 0x0000000b460b7224 */ /* 0x000fe200078e02ff */
[----:B------:R-:W-:Y:S01]  /*6f30*/  I2IP.S8.S32.SAT R96, R2, R0, R97 ;  /* 0x0000000002607239 */ /* 0x000fe20000001461 */
[C---:B------:R-:W-:Y:S01]  /*6f40*/  IMAD R8, R70.reuse, R12, RZ ;  /* 0x0000000c46087224 */ /* 0x040fe200078e02ff */
[----:B------:R-:W-:Y:S01]  /*6f50*/  SHF.R.S32.HI R74, RZ, 0x18, R74 ;  /* 0x00000018ff4a7819 */ /* 0x000fe2000001144a */
[-C--:B------:R-:W-:Y:S01]  /*6f60*/  IMAD R6, R77, R72.reuse, R6 ;  /* 0x000000484d067224 */ /* 0x080fe200078e0206 */
[----:B------:R-:W-:Y:S01]  /*6f70*/  SHF.R.S32.HI R75, RZ, 0x18, R75 ;  /* 0x00000018ff4b7819 */ /* 0x000fe2000001144b */
[----:B------:R-:W-:Y:S01]  /*6f80*/  IMAD R9, R70, R13, RZ ;  /* 0x0000000d46097224 */ /* 0x000fe200078e02ff */
[----:B------:R-:W-:Y:S01]  /*6f90*/  SHF.L.U32 R77, R95, 0x8, RZ ;  /* 0x000000085f4d7819 */ /* 0x000fe200000006ff */
[-C--:B------:R-:W-:Y:S01]  /*6fa0*/  IMAD R11, R76, R72.reuse, R11 ;  /* 0x000000484c0b7224 */ /* 0x080fe200078e020b */
[----:B------:R-:W-:Y:S01]  /*6fb0*/  SHF.R.S32.HI R76, RZ, 0x18, R95 ;  /* 0x00000018ff4c7819 */ /* 0x000fe2000001145f */
[----:B------:R-:W-:Y:S01]  /*6fc0*/  IMAD R8, R73, R72, R8 ;  /* 0x0000004849087224 */ /* 0x000fe200078e0208 */
[----:B------:R-:W-:Y:S01]  /*6fd0*/  SHF.R.S32.HI R73, RZ, 0x18, R94 ;  /* 0x00000018ff497819 */ /* 0x000fe2000001145e */
[----:B------:R-:W-:Y:S01]  /*6fe0*/  IMAD R10, R70, R14, RZ ;  /* 0x0000000e460a7224 */ /* 0x000fe200078e02ff */
[----:B------:R-:W-:Y:S01]  /*6ff0*/  I2IP.S8.S32.SAT R98, R11, R6, RZ ;  /* 0x000000060b627239 */ /* 0x000fe200000014ff */
[----:B------:R-:W-:Y:S01]  /*7000*/  IMAD R9, R74, R72, R9 ;  /* 0x000000484a097224 */ /* 0x000fe200078e0209 */
[----:B------:R-:W-:Y:S01]  /*7010*/  SHF.R.S32.HI R77, RZ, 0x18, R77 ;  /* 0x00000018ff4d7819 */ /* 0x000fe2000001144d */
[----:B------:R-:W-:Y:S01]  /*7020*/  IMAD.U32 R74, R95, 0x10000, RZ ;  /* 0x000100005f4a7824 */ /* 0x000fe200078e00ff */
[----:B------:R-:W-:Y:S01]  /*7030*/  I2IP.S8.S32.SAT R97, R5, R4, R98 ;  /* 0x0000000405617239 */ /* 0x000fe20000001462 */
[C---:B------:R-:W-:Y:S02]  /*7040*/  IMAD R15, R70.reuse, R15, RZ ;  /* 0x0000000f460f7224 */ /* 0x040fe400078e02ff */
[----:B------:R-:W-:Y:S01]  /*7050*/  IMAD R10, R75, R72, R10 ;  /* 0x000000484b0a7224 */ /* 0x000fe200078e020a */
[----:B------:R-:W-:Y:S01]  /*7060*/  PRMT R75, R95, 0x8880, RZ ;  /* 0x000088805f4b7816 */ /* 0x000fe200000000ff */
        /* <DEDUP_REMOVED lines=11> */
[C---:B------:R-:W-:Y:S01]  /*7120*/  IMAD R19, R70.reuse, R19, RZ ;  /* 0x0000001346137224 */ /* 0x040fe200078e02ff */
[----:B------:R-:W-:Y:S01]  /*7130*/  I2IP.S8.S32.SAT R98, R9, R8, R98 ;  /* 0x0000000809627239 */ /* 0x000fe20000001462 */
[C---:B------:R-:W-:Y:S01]  /*7140*/  IMAD R16, R70.reuse, R20, RZ ;  /* 0x0000001446107224 */ /* 0x040fe200078e02ff */
[----:B------:R-:W-:Y:S01]  /*7150*/  SHF.R.S32.HI R74, RZ, 0x18, R74 ;  /* 0x00000018ff4a7819 */ /* 0x000fe2000001144a */
[-C--:B------:R-:W-:Y:S01]  /*7160*/  IMAD R14, R77, R72.reuse, R14 ;  /* 0x000000484d0e7224 */ /* 0x080fe200078e020e */
[----:B------:R-:W-:Y:S01]  /*7170*/  SHF.R.S32.HI R75, RZ, 0x18, R75 ;  /* 0x00000018ff4b7819 */ /* 0x000fe2000001144b */
[----:B------:R-:W-:Y:S01]  /*7180*/  IMAD R17, R70, R21, RZ ;  /* 0x0000001546117224 */ /* 0x000fe200078e02ff */
[----:B------:R-:W-:Y:S01]  /*7190*/  SHF.L.U32 R77, R81, 0x8, RZ ;  /* 0x00000008514d7819 */ /* 0x000fe200000006ff */
[----:B------:R-:W-:Y:S01]  /*71a0*/  IMAD R19, R76, R72, R19 ;  /* 0x000000484c137224 */ /* 0x000fe200078e0213 */
[----:B------:R-:W-:Y:S01]  /*71b0*/  SHF.R.S32.HI R76, RZ, 0x18, R81 ;  /* 0x00000018ff4c7819 */ /* 0x000fe20000011451 */
[----:B------:R-:W-:Y:S01]  /*71c0*/  IMAD R18, R70, R22, RZ ;  /* 0x0000001646127224 */ /* 0x000fe200078e02ff */
[----:B------:R-:W-:Y:S01]  /*71d0*/  SHF.R.S32.HI R77, RZ, 0x18, R77 ;  /* 0x00000018ff4d7819 */ /* 0x000fe2000001144d */
[----:B------:R-:W-:Y:S01]  /*71e0*/  IMAD R16, R73, R72, R16 ;  /* 0x0000004849107224 */ /* 0x000fe200078e0210 */
[----:B------:R-:W-:Y:S01]  /*71f0*/  I2IP.S8.S32.SAT R99, R19, R14, RZ ;  /* 0x0000000e13637239 */ /* 0x000fe200000014ff */
[-C--:B------:R-:W-:Y:S01]  /*7200*/  IMAD R17, R74, R72.reuse, R17 ;  /* 0x000000484a117224 */ /* 0x080fe200078e0211 */
[----:B------:R-:W-:Y:S01]  /*7210*/  SHF.L.U32 R74, R81, 0x10, RZ ;  /* 0x00000010514a7819 */ /* 0x000fe200000006ff */
[C---:B------:R-:W-:Y:S01]  /*7220*/  IMAD R23, R70.reuse, R23, RZ ;  /* 0x0000001746177224 */ /* 0x040fe200078e02ff */
[----:B------:R-:W-:Y:S01]  /*7230*/  SHF.R.S32.HI R73, RZ, 0x18, R80 ;  /* 0x00000018ff497819 */ /* 0x000fe20000011450 */
[----:B------:R-:W-:Y:S01]  /*7240*/  IMAD R18, R75, R72, R18 ;  /* 0x000000484b127224 */ /* 0x000fe200078e0212 */
[----:B------:R-:W-:Y:S01]  /*7250*/  PRMT R75, R81, 0x8880, RZ ;  /* 0x00008880514b7816 */ /* 0x000fe200000000ff */
[C---:B------:R-:W-:Y:S01]  /*7260*/  IMAD R20, R70.reuse, R24, RZ ;  /* 0x0000001846147224 */ /* 0x040fe200078e02ff */
[----:B------:R-:W-:Y:S01]  /*7270*/  SHF.R.S32.HI R74, RZ, 0x18, R74 ;  /* 0x00000018ff4a7819 */ /* 0x000fe2000001144a */
[----:B------:R-:W-:Y:S01]  /*7280*/  IMAD R21, R70, R25, RZ ;  /* 0x0000001946157224 */ /* 0x000fe200078e02ff */
[----:B------:R-:W-:Y:S01]  /*7290*/  I2IP.S8.S32.SAT R99, R13, R12, R99 ;  /* 0x0000000c0d637239 */ /* 0x000fe20000001463 */
[-C--:B------:R-:W-:Y:S01]  /*72a0*/  IMAD R23, R73, R72.reuse, R23 ;  /* 0x0000004849177224 */ /* 0x080fe200078e0217 */
[C---:B------:R-:W-:Y:S01]  /*72b0*/  PRMT R73, R82.reuse, 0x8880, RZ ;  /* 0x0000888052497816 */ /* 0x040fe200000000ff */
[-C--:B------:R-:W-:Y:S01]  /*72c0*/  IMAD R20, R75, R72.reuse, R20 ;  /* 0x000000484b147224 */ /* 0x080fe200078e0214 */
[----:B------:R-:W-:Y:S01]  /*72d0*/  SHF.L.U32 R75, R82, 0x8, RZ ;  /* 0x00000008524b7819 */ /* 0x000fe200000006ff */
[----:B------:R-:W-:Y:S01]  /*72e0*/  IMAD R21, R74, R72, R21 ;  /* 0x000000484a157224 */ /* 0x000fe200078e0215 */
[----:B------:R1:W-:Y:S01]  /*72f0*/  STS.128 [R144+UR44+0x4400], R96 ;  /* 0x0044006090007988 */ /* 0x0003e20008000c2c */
[----:B------:R-:W-:Y:S01]  /*7300*/  IMAD R22, R70, R26, RZ ;  /* 0x0000001a46167224 */ /* 0x000fe200078e02ff */
[----:B------:R-:W-:Y:S01]  /*7310*/  I2IP.S8.S32.SAT R100, R23, R18, RZ ;  /* 0x0000001217647239 */ /* 0x000fe200000014ff */
[----:B------:R-:W-:Y:S01]  /*7320*/  IMAD.U32 R74, R82, 0x10000, RZ ;  /* 0x00010000524a7824 */ /* 0x000fe200078e00ff */
[----:B------:R-:W-:Y:S01]  /*7330*/  SHF.R.S32.HI R75, RZ, 0x18, R75 ;  /* 0x00000018ff4b7819 */ /* 0x000fe2000001144b */
[C---:B------:R-:W-:Y:S01]  /*7340*/  IMAD R27, R70.reuse, R27, RZ ;  /* 0x0000001b461b7224 */ /* 0x040fe200078e02ff */
[----:B------:R-:W-:Y:S01]  /*7350*/  I2IP.S8.S32.SAT R100, R17, R16, R100 ;  /* 0x0000001011647239 */ /* 0x000fe20000001464 */
[C---:B------:R-:W-:Y:S01]  /*7360*/  IMAD R24, R70.reuse, R28, RZ ;  /* 0x0000001c46187224 */ /* 0x040fe200078e02ff */
[----:B------:R-:W-:Y:S01]  /*7370*/  SHF.R.S32.HI R74, RZ, 0x18, R74 ;  /* 0x00000018ff4a7819 */ /* 0x000fe2000001144a */
[-C--:B------:R-:W-:Y:S01]  /*7380*/  IMAD R22, R77, R72.reuse, R22 ;  /* 0x000000484d167224 */ /* 0x080fe200078e0216 */
[----:B------:R-:W-:Y:S01]  /*7390*/  SHF.L.U32 R77, R83, 0x8, RZ ;  /* 0x00000008534d7819 */ /* 0x000fe200000006ff */
[----:B------:R-:W-:Y:S02]  /*73a0*/  IMAD R25, R70, R29, RZ ;  /* 0x0000001d46197224 */ /* 0x000fe400078e02ff */
        /* <DEDUP_REMOVED lines=33> */
[----:B------:R-:W-:Y:S01]  /*75c0*/  PRMT R76, R85, 0x8880, RZ ;  /* 0x00008880554c7816 */ /* 0x000fe200000000ff */
[C---:B------:R-:W-:Y:S02]  /*75d0*/  IMAD R34, R70.reuse, R38, RZ ;  /* 0x0000002646227224 */ /* 0x040fe400078e02ff */
[----:B------:R-:W-:Y:S01]  /*75e0*/  IMAD R32, R73, R72, R32 ;  /* 0x0000004849207224 */ /* 0x000fe200078e0220 */
[----:B------:R-:W-:Y:S01]  /*75f0*/  SHF.R.S32.HI R73, RZ, 0x18, R84 ;  /* 0x00000018ff497819 */ /* 0x000fe20000011454 */
[----:B------:R-:W-:Y:S01]  /*7600*/  IMAD R39, R70, R39, RZ ;  /* 0x0000002746277224 */ /* 0x000fe200078e02ff */
[----:B------:R-:W-:Y:S01]  /*7610*/  I2IP.S8.S32.SAT R103, R35, R30, RZ ;  /* 0x0000001e23677239 */ /* 0x000fe200000014ff */
[-C--:B------:R-:W-:Y:S02]  /*7620*/  IMAD R33, R74, R72.reuse, R33 ;  /* 0x000000484a217224 */ /* 0x080fe400078e0221 */
[----:B------:R-:W-:Y:S01]  /*7630*/  IMAD R34, R75, R72, R34 ;  /* 0x000000484b227224 */ /* 0x000fe200078e0222 */
[----:B------:R-:W-:Y:S01]  /*7640*/  I2IP.S8.S32.SAT R103, R29, R28, R103 ;  /* 0x0000001c1d677239 */ /* 0x000fe20000001467 */
[C---:B------:R-:W-:Y:S01]  /*7650*/  IMAD.U32 R74, R85.reuse, 0x10000, RZ ;  /* 0x00010000554a7824 */ /* 0x040fe200078e00ff */
[----:B------:R-:W-:Y:S01]  /*7660*/  SHF.L.U32 R75, R85, 0x8, RZ ;  /* 0x00000008554b7819 */ /* 0x000fe200000006ff */
[----:B------:R-:W-:Y:S01]  /*7670*/  IMAD R39, R73, R72, R39 ;  /* 0x0000004849277224 */ /* 0x000fe200078e0227 */
[----:B------:R-:W-:Y:S01]  /*7680*/  MOV R73, R76 ;  /* 0x0000004c00497202 */ /* 0x000fe20000000f00 */
[C---:B------:R-:W-:Y:S01]  /*7690*/  IMAD R36, R70.reuse, R40, RZ ;  /* 0x0000002846247224 */ /* 0x040fe200078e02ff */
[----:B------:R-:W-:Y:S01]  /*76a0*/  SHF.R.S32.HI R74, RZ, 0x18, R74 ;  /* 0x00000018ff4a7819 */ /* 0x000fe2000001144a */
[C---:B------:R-:W-:Y:S01]  /*76b0*/  IMAD R37, R70.reuse, R41, RZ ;  /* 0x0000002946257224 */ /* 0x040fe200078e02ff */
[----:B------:R-:W-:Y:S01]  /*76c0*/  SHF.R.S32.HI R75, RZ, 0x18, R75 ;  /* 0x00000018ff4b7819 */ /* 0x000fe2000001144b */
[----:B------:R-:W-:Y:S01]  /*76d0*/  IMAD R38, R70, R42, RZ ;  /* 0x0000002a46267224 */ /* 0x000fe200078e02ff */
[----:B------:R1:W-:Y:S01]  /*76e0*/  STS.128 [R161+0x4400], R100 ;  /* 0x00440064a1007388 */ /* 0x0003e20000000c00 */
[----:B------:R-:W-:Y:S01]  /*76f0*/  IMAD R36, R73, R72, R36 ;  /* 0x0000004849247224 */ /* 0x000fe200078e0224 */
[----:B------:R-:W-:Y:S01]  /*7700*/  I2IP.S8.S32.SAT R104, R39, R34, RZ ;  /* 0x0000002227687239 */ /* 0x000fe200000014ff */
[-C--:B------:R-:W-:Y:S01]  /*7710*/  IMAD R37, R74, R72.reuse, R37 ;  /* 0x000000484a257224 */ /* 0x080fe200078e0225 */
[----:B------:R-:W-:Y:S01]  /*7720*/  SHF.R.S32.HI R76, RZ, 0x18, R85 ;  /* 0x00000018ff4c7819 */ /* 0x000fe20000011455 */
[----:B------:R-:W-:Y:S01]  /*7730*/  IMAD R43, R70, R43, RZ ;  /* 0x0000002b462b7224 */ /* 0x000fe200078e02ff */
[C---:B------:R-:W-:Y:S01]  /*7740*/  SHF.L.U32 R74, R86.reuse, 0x10, RZ ;  /* 0x00000010564a7819 */ /* 0x040fe200000006ff */
[----:B------:R-:W-:Y:S01]  /*7750*/  IMAD R38, R75, R72, R38 ;  /* 0x000000484b267224 */ /* 0x000fe200078e0226 */
[----:B------:R-:W-:Y:S01]  /*7760*/  PRMT R73, R86, 0x8880, RZ ;  /* 0x0000888056497816 */ /* 0x000fe200000000ff */
[----:B------:R-:W-:Y:S01]  /*7770*/  IMAD R40, R70, R44, RZ ;  /* 0x0000002c46287224 */ /* 0x000fe200078e02ff */
[----:B------:R-:W-:Y:S01]  /*7780*/  SHF.L.U32 R75, R86, 0x8, RZ ;  /* 0x00000008564b7819 */ /* 0x000fe200000006ff */
[----:B------:R-:W-:Y:S01]  /*7790*/  IMAD R41, R70, R45, RZ ;  /* 0x0000002d46297224 */ /* 0x000fe200078e02ff */
[----:B------:R-:W-:Y:S01]  /*77a0*/  SHF.R.S32.HI R74, RZ, 0x18, R74 ;  /* 0x00000018ff4a7819 */ /* 0x000fe2000001144a */
[----:B------:R-:W-:Y:S01]  /*77b0*/  IMAD R43, R76, R72, R43 ;  /* 0x000000484c2b7224 */ /* 0x000fe200078e022b */
[----:B------:R-:W-:Y:S01]  /*77c0*/  SHF.R.S32.HI R75, RZ, 0x18, R75 ;  /* 0x00000018ff4b7819 */ /* 0x000fe2000001144b */
[C---:B------:R-:W-:Y:S01]  /*77d0*/  IMAD R42, R70.reuse, R46, RZ ;  /* 0x0000002e462a7224 */ /* 0x040fe200078e02ff */
[----:B------:R-:W-:Y:S01]  /*77e0*/  I2IP.S8.S32.SAT R104, R33, R32, R104 ;  /* 0x0000002021687239 */ /* 0x000fe20000001468 */
[----:B------:R-:W-:Y:S01]  /*77f0*/  IMAD R40, R73, R72, R40 ;  /* 0x0000004849287224 */ /* 0x000fe200078e0228 */
[----:B------:R-:W-:Y:S01]  /*7800*/  SHF.R.S32.HI R76, RZ, 0x18, R86 ;  /* 0x00000018ff4c7819 */ /* 0x000fe20000011456 */
[----:B------:R-:W-:Y:S01]  /*7810*/  IMAD R47, R70, R47, RZ ;  /* 0x0000002f462f7224 */ /* 0x000fe200078e02ff */
[----:B------:R-:W-:Y:S01]  /*7820*/  I2IP.S8.S32.SAT R105, R43, R38, RZ ;  /* 0x000000262b697239 */ /* 0x000fe200000014ff */
[-C--:B------:R-:W-:Y:S01]  /*7830*/  IMAD R41, R74, R72.reuse, R41 ;  /* 0x000000484a297224 */ /* 0x080fe200078e0229 */
[----:B------:R-:W-:Y:S01]  /*7840*/  PRMT R73, R87, 0x8880, RZ ;  /* 0x0000888057497816 */ /* 0x000fe200000000ff */
[-C--:B------:R-:W-:Y:S01]  /*7850*/  IMAD R42, R75, R72.reuse, R42 ;  /* 0x000000484b2a7224 */ /* 0x080fe200078e022a */
[----:B------:R-:W-:Y:S01]  /*7860*/  SHF.L.U32 R74, R87, 0x10, RZ ;  /* 0x00000010574a7819 */ /* 0x000fe200000006ff */
[----:B------:R-:W-:Y:S01]  /*7870*/  IMAD R47, R76, R72, R47 ;  /* 0x000000484c2f7224 */ /* 0x000fe200078e022f */
[----:B------:R-:W-:Y:S01]  /*7880*/  I2IP.S8.S32.SAT R105, R37, R36, R105 ;  /* 0x0000002425697239 */ /* 0x000fe20000001469 */
[C---:B------:R-:W-:Y:S01]  /*7890*/  IMAD R44, R70.reuse, R48, RZ ;  /* 0x00000030462c7224 */ /* 0x040fe200078e02ff */
[----:B------:R-:W-:Y:S01]  /*78a0*/  SHF.R.S32.HI R74, RZ, 0x18, R74 ;  /* 0x00000018ff4a7819 */ /* 0x000fe2000001144a */
[----:B------:R-:W-:Y:S01]  /*78b0*/  IMAD.SHL.U32 R76, R87, 0x100, RZ ;  /* 0x00000100574c7824 */ /* 0x000fe200078e00ff */
[----:B------:R-:W-:Y:S01]  /*78c0*/  I2IP.S8.S32.SAT R106, R47, R42, RZ ;  /* 0x0000002a2f6a7239 */ /* 0x000fe200000014ff */
[----:B------:R-:W-:Y:S01]  /*78d0*/  IMAD R45, R70, R49, RZ ;  /* 0x00000031462d7224 */ /* 0x000fe200078e02ff */
[----:B------:R-:W-:Y:S01]  /*78e0*/  PRMT R75, R88, 0x8880, RZ ;  /* 0x00008880584b7816 */ /* 0x000fe200000000ff */
[----:B------:R-:W-:Y:S01]  /*78f0*/  IMAD R44, R73, R72, R44 ;  /* 0x00000048492c7224 */ /* 0x000fe200078e022c */
[----:B------:R-:W-:Y:S01]  /*7900*/  SHF.R.S32.HI R73, RZ, 0x18, R76 ;  /* 0x00000018ff497819 */ /* 0x000fe2000001144c */
[----:B------:R-:W-:Y:S01]  /*7910*/  IMAD R46, R70, R50, RZ ;  /* 0x00000032462e7224 */ /* 0x000fe200078e02ff */
[----:B------:R-:W-:Y:S01]  /*7920*/  I2IP.S8.S32.SAT R106, R41, R40, R106 ;  /* 0x00000028296a7239 */ /* 0x000fe2000000146a */
[----:B------:R-:W-:Y:S01]  /*7930*/  IMAD R45, R74, R72, R45 ;  /* 0x000000484a2d7224 */ /* 0x000fe200078e022d */
[----:B------:R-:W-:Y:S01]  /*7940*/  SHF.R.S32.HI R74, RZ, 0x18, R87 ;  /* 0x00000018ff4a7819 */ /* 0x000fe20000011457 */
[----:B------:R-:W-:Y:S01]  /*7950*/  IMAD R51, R70, R51, RZ ;  /* 0x0000003346337224 */ /* 0x000fe200078e02ff */
[----:B------:R-:W-:Y:S01]  /*7960*/  SHF.L.U32 R76, R88, 0x8, RZ ;  /* 0x00000008584c7819 */ /* 0x000fe200000006ff */
[----:B------:R-:W-:Y:S02]  /*7970*/  IMAD R48, R70, R52, RZ ;  /* 0x0000003446307224 */ /* 0x000fe400078e02ff */
[-C--:B------:R-:W-:Y:S01]  /*7980*/  IMAD R46, R73, R72.reuse, R46 ;  /* 0x00000048492e7224 */ /* 0x080fe200078e022e */
[----:B------:R-:W-:Y:S01]  /*7990*/  SHF.R.S32.HI R73, RZ, 0x18, R77 ;  /* 0x00000018ff497819 */ /* 0x000fe2000001144d */
[-C--:B------:R-:W-:Y:S01]  /*79a0*/  IMAD R51, R74, R72.reuse, R51 ;  /* 0x000000484a337224 */ /* 0x080fe200078e0233 */
[----:B------:R-:W-:Y:S01]  /*79b0*/  SHF.R.S32.HI R74, RZ, 0x18, R88 ;  /* 0x00000018ff4a7819 */ /* 0x000fe20000011458 */
[----:B------:R-:W-:Y:S01]  /*79c0*/  IMAD R49, R70, R53, RZ ;  /* 0x0000003546317224 */ /* 0x000fe200078e02ff */
[----:B------:R-:W-:Y:S01]  /*79d0*/  SHF.L.U32 R77, R90, 0x8, RZ ;  /* 0x000000085a4d7819 */ /* 0x000fe200000006ff */
[----:B------:R-:W-:Y:S01]  /*79e0*/  IMAD R48, R75, R72, R48 ;  /* 0x000000484b307224 */ /* 0x000fe200078e0230 */
[----:B------:R-:W-:Y:S01]  /*79f0*/  SHF.R.S32.HI R75, RZ, 0x18, R76 ;  /* 0x00000018ff4b7819 */ /* 0x000fe2000001144c */
[C---:B------:R-:W-:Y:S01]  /*7a00*/  IMAD R50, R70.reuse, R54, RZ ;  /* 0x0000003646327224 */ /* 0x040fe200078e02ff */
[----:B------:R-:W-:Y:S01]  /*7a10*/  I2IP.S8.S32.SAT R107, R51, R46, RZ ;  /* 0x0000002e336b7239 */ /* 0x000fe200000014ff */
[C---:B------:R-:W-:Y:S01]  /*7a20*/  IMAD R55, R70.reuse, R55, RZ ;  /* 0x0000003746377224 */ /* 0x040fe200078e02ff */
[----:B------:R-:W-:Y:S01]  /*7a30*/  SHF.L.U32 R76, R89, 0x10, RZ ;  /* 0x00000010594c7819 */ /* 0x000fe200000006ff */
[----:B------:R-:W-:Y:S01]  /*7a40*/  IMAD R49, R73, R72, R49 ;  /* 0x0000004849317224 */ /* 0x000fe200078e0231 */
[----:B------:R-:W-:Y:S01]  /*7a50*/  PRMT R73, R89, 0x8880, RZ ;  /* 0x0000888059497816 */ /* 0x000fe200000000ff */
[----:B------:R-:W-:Y:S01]  /*7a60*/  IMAD R52, R70, R56, RZ ;  /* 0x0000003846347224 */ /* 0x000fe200078e02ff */
[----:B------:R-:W-:Y:S01]  /*7a70*/  I2IP.S8.S32.SAT R107, R45, R44, R107 ;  /* 0x0000002c2d6b7239 */ /* 0x000fe2000000146b */
[-C--:B------:R-:W-:Y:S01]  /*7a80*/  IMAD R50, R75, R72.reuse, R50 ;  /* 0x000000484b327224 */ /* 0x080fe200078e0232 */
[----:B------:R-:W-:Y:S01]  /*7a90*/  PRMT R75, R90, 0x8880, RZ ;  /* 0x000088805a4b7816 */ /* 0x000fe200000000ff */
[-C--:B------:R-:W-:Y:S01]  /*7aa0*/  IMAD R55, R74, R72.reuse, R55 ;  /* 0x000000484a377224 */ /* 0x080fe200078e0237 */
[----:B------:R-:W-:Y:S01]  /*7ab0*/  SHF.R.S32.HI R74, RZ, 0x18, R76 ;  /* 0x00000018ff4a7819 */ /* 0x000fe2000001144c */
[----:B------:R-:W-:Y:S01]  /*7ac0*/  IMAD R52, R73, R72, R52 ;  /* 0x0000004849347224 */ /* 0x000fe200078e0234 */
[----:B------:R-:W-:Y:S01]  /*7ad0*/  SHF.L.U32 R73, R89, 0x8, RZ ;  /* 0x0000000859497819 */ /* 0x000fe200000006ff */
[C---:B------:R-:W-:Y:S01]  /*7ae0*/  IMAD R53, R70.reuse, R57, RZ ;  /* 0x0000003946357224 */ /* 0x040fe200078e02ff */
[----:B------:R1:W-:Y:S01]  /*7af0*/  STS.128 [R160+0x4400], R104 ;  /* 0x00440068a0007388 */ /* 0x0003e20000000c00 */
[----:B------:R-:W-:Y:S01]  /*7b00*/  IMAD R54, R70, R58, RZ ;  /* 0x0000003a46367224 */ /* 0x000fe200078e02ff */
[----:B------:R-:W-:Y:S01]  /*7b10*/  SHF.R.S32.HI R73, RZ, 0x18, R73 ;  /* 0x00000018ff497819 */ /* 0x000fe20000011449 */
[----:B------:R-:W-:Y:S01]  /*7b20*/  IMAD R53, R74, R72, R53 ;  /* 0x000000484a357224 */ /* 0x000fe200078e0235 */
[----:B------:R-:W-:Y:S01]  /*7b30*/  SHF.L.U32 R76, R90, 0x10, RZ ;  /* 0x000000105a4c7819 */ /* 0x000fe200000006ff */
[C---:B------:R-:W-:Y:S01]  /*7b40*/  IMAD R59, R70.reuse, R59, RZ ;  /* 0x0000003b463b7224 */ /* 0x040fe200078e02ff */
[----:B------:R-:W-:Y:S01]  /*7b50*/  SHF.R.S32.HI R74, RZ, 0x18, R89 ;  /* 0x00000018ff4a7819 */ /* 0x000fe20000011459 */
[C---:B------:R-:W-:Y:S01]  /*7b60*/  IMAD R56, R70.reuse, R60, RZ ;  /* 0x0000003c46387224 */ /* 0x040fe200078e02ff */
[----:B------:R-:W-:Y:S01]  /*7b70*/  I2IP.S8.S32.SAT R112, R55, R50, RZ ;  /* 0x0000003237707239 */ /* 0x000fe200000014ff */
[----:B------:R-:W-:Y:S01]  /*7b80*/  IMAD R54, R73, R72, R54 ;  /* 0x0000004849367224 */ /* 0x000fe200078e0236 */
[----:B------:R-:W-:Y:S01]  /*7b90*/  SHF.R.S32.HI R76, RZ, 0x18, R76 ;  /* 0x00000018ff4c7819 */ /* 0x000fe2000001144c */
[----:B------:R-:W-:Y:S01]  /*7ba0*/  IMAD R57, R70, R61, RZ ;  /* 0x0000003d46397224 */ /* 0x000fe200078e02ff */
[----:B------:R-:W-:Y:S01]  /*7bb0*/  I2IP.S8.S32.SAT R112, R49, R48, R112 ;  /* 0x0000003031707239 */ /* 0x000fe20000001470 */
[----:B------:R-:W-:Y:S01]  /*7bc0*/  IMAD R59, R74, R72, R59 ;  /* 0x000000484a3b7224 */ /* 0x000fe200078e023b */
[----:B------:R-:W-:Y:S01]  /*7bd0*/  SHF.R.S32.HI R77, RZ, 0x18, R77 ;  /* 0x00000018ff4d7819 */ /* 0x000fe2000001144d */
[----:B------:R-:W-:Y:S01]  /*7be0*/  IMAD R58, R70, R62, RZ ;  /* 0x0000003e463a7224 */ /* 0x000fe200078e02ff */
[----:B------:R-:W-:Y:S01]  /*7bf0*/  SHF.R.S32.HI R73, RZ, 0x18, R90 ;  /* 0x00000018ff497819 */ /* 0x000fe2000001145a */
[----:B------:R-:W-:Y:S01]  /*7c00*/  IMAD R56, R75, R72, R56 ;  /* 0x000000484b387224 */ /* 0x000fe200078e0238 */
[----:B------:R-:W-:Y:S01]  /*7c10*/  I2IP.S8.S32.SAT R113, R59, R54, RZ ;  /* 0x000000363b717239 */ /* 0x000fe200000014ff */
[----:B------:R-:W-:Y:S01]  /*7c20*/  IMAD R57, R76, R72, R57 ;  /* 0x000000484c397224 */ /* 0x000fe200078e0239 */
[C---:B------:R-:W-:Y:S01]  /*7c30*/  PRMT R75, R91.reuse, 0x8880, RZ ;  /* 0x000088805b4b7816 */ /* 0x040fe200000000ff */
[----:B------:R-:W-:Y:S01]  /*7c40*/  IMAD.U32 R74, R91, 0x10000, RZ ;  /* 0x000100005b4a7824 */ /* 0x000fe200078e00ff */
[----:B------:R-:W-:Y:S01]  /*7c50*/  I2IP.S8.S32.SAT R113, R53, R52, R113 ;  /* 0x0000003435717239 */ /* 0x000fe20000001471 */
[C---:B------:R-:W-:Y:S01]  /*7c60*/  IMAD R63, R70.reuse, R63, RZ ;  /* 0x0000003f463f7224 */ /* 0x040fe200078e02ff */
[----:B------:R-:W-:Y:S01]  /*7c70*/  SHF.R.S32.HI R76, RZ, 0x18, R91 ;  /* 0x00000018ff4c7819 */ /* 0x000fe2000001145b */
[----:B------:R-:W-:Y:S01]  /*7c80*/  IMAD R58, R77, R72, R58 ;  /* 0x000000484d3a7224 */ /* 0x000fe200078e023a */
[----:B------:R-:W-:Y:S01]  /*7c90*/  SHF.L.U32 R77, R91, 0x8, RZ ;  /* 0x000000085b4d7819 */ /* 0x000fe200000006ff */
[C---:B------:R-:W-:Y:S01]  /*7ca0*/  IMAD R60, R70.reuse, R64, RZ ;  /* 0x00000040463c7224 */ /* 0x040fe200078e02ff */
[----:B------:R-:W-:Y:S01]  /*7cb0*/  SHF.R.S32.HI R74, RZ, 0x18, R74 ;  /* 0x00000018ff4a7819 */ /* 0x000fe2000001144a */
[C---:B------:R-:W-:Y:S01]  /*7cc0*/  IMAD R61, R70.reuse, R65, RZ ;  /* 0x00000041463d7224 */ /* 0x040fe200078e02ff */
[----:B------:R-:W-:Y:S01]  /*7cd0*/  SHF.R.S32.HI R77, RZ, 0x18, R77 ;  /* 0x00000018ff4d7819 */ /* 0x000fe2000001144d */
[-C--:B------:R-:W-:Y:S02]  /*7ce0*/  IMAD R63, R73, R72.reuse, R63 ;  /* 0x00000048493f7224 */ /* 0x080fe400078e023f */
[----:B------:R-:W-:Y:S02]  /*7cf0*/  IMAD R60, R75, R72, R60 ;  /* 0x000000484b3c7224 */ /* 0x000fe400078e023c */
[----:B------:R-:W-:Y:S01]  /*7d00*/  IMAD R62, R70, R66, RZ ;  /* 0x00000042463e7224 */ /* 0x000fe200078e02ff */
[----:B------:R-:W-:Y:S01]  /*7d10*/  I2IP.S8.S32.SAT R114, R63, R58, RZ ;  /* 0x0000003a3f727239 */ /* 0x000fe200000014ff */
[----:B------:R-:W-:Y:S02]  /*7d20*/  IMAD R61, R74, R72, R61 ;  /* 0x000000484a3d7224 */ /* 0x000fe400078e023d */
[----:B------:R-:W-:Y:S01]  /*7d30*/  IMAD R67, R70, R67, RZ ;  /* 0x0000004346437224 */ /* 0x000fe200078e02ff */
[----:B------:R-:W-:Y:S01]  /*7d40*/  I2IP.S8.S32.SAT R114, R57, R56, R114 ;  /* 0x0000003839727239 */ /* 0x000fe20000001472 */
[-C--:B------:R-:W-:Y:S02]  /*7d50*/  IMAD R62, R77, R72.reuse, R62 ;  /* 0x000000484d3e7224 */ /* 0x080fe400078e023e */
[----:B------:R-:W-:Y:S05]  /*7d60*/  IMAD R67, R76, R72, R67 ;  /* 0x000000484c437224 */ /* 0x000fea00078e0243 */
[----:B------:R-:W-:Y:S04]  /*7d70*/  I2IP.S8.S32.SAT R115, R67, R62, RZ ;  /* 0x0000003e43737239 */ /* 0x000fe800000014ff */
[----:B------:R-:W-:Y:S05]  /*7d80*/  I2IP.S8.S32.SAT R115, R61, R60, R115 ;  /* 0x0000003c3d737239 */ /* 0x000fea0000001473 */
[----:B------:R1:W-:Y:S01]  /*7d90*/  STS.128 [R159+0x4400], R112 ;  /* 0x004400709f007388 */ /* 0x0003e20000000c00 */
[----:B------:R-:W-:Y:S01]  /*7da0*/  @!PT LDS RZ, [RZ] ;  /* 0x00000000fffff984 */ /* 0x000fe20000000800 */
[----:B------:R-:W-:Y:S01]  /*7db0*/  @!PT LDS RZ, [RZ] ;  /* 0x00000000fffff984 */ /* 0x000fe20000000800 */
[----:B------:R-:W-:Y:S01]  /*7dc0*/  @!PT LDS RZ, [RZ] ;  /* 0x00000000fffff984 */ /* 0x000fe20000000800 */
[----:B------:R-:W-:Y:S01]  /*7dd0*/  @!PT LDS RZ, [RZ] ;  /* 0x00000000fffff984 */ /* 0x000fe20000000800 */
[----:B------:R2:W-:Y:S07]  /*7de0*/  MEMBAR.ALL.CTA ;  /* 0x0000000000007992 */ /* 0x0005ee0000008000 */
[----:B--2---:R-:W2:Y:S02]  /*7df0*/  FENCE.VIEW.ASYNC.S ;  /* 0x00000000000073c6 */ /* 0x004ea40000000000 */
[----:B--2---:R-:W-:Y:S06]  /*7e00*/  BAR.SYNC.DEFER_BLOCKING 0x1, 0x80 ;  /* 0x0042000000007b1d */ /* 0x004fec0000010000 */
[----:B------:R-:W-:Y:S05]  /*7e10*/  @P0 BRA `(.L_x_123) ;  /* 0x0000000000280947 */ /* 0x000fea0003800000 */
[----:B------:R-:W2:Y:S01]  /*7e20*/  LDCU.64 UR6, c[0x0][0x348] ;  /* 0x00006900ff0677ac */ /* 0x000ea20008000a00 */
[----:B------:R-:W-:Y:S01]  /*7e30*/  UIADD3 UR4, UPT, UPT, UR44, 0x4400, URZ ;  /* 0x000044002c047890 */ /* 0x000fe2000fffe0ff */
[----:B------:R-:W-:Y:S05]  /*7e40*/  UMOV UR51, UR36 ;  /* 0x0000002400337c82 */ /* 0x000fea0008000000 */
[----:B------:R-:W-:Y:S04]  /*7e50*/  MOV R157, UR4 ;  /* 0x00000004009d7c02 */ /* 0x000fe80008000f00 */
[----:B------:R-:W-:Y:S01]  /*7e60*/  R2UR UR48, R157 ;  /* 0x000000009d3072ca */ /* 0x000fe200000e0000 */
[----:B--2---:R-:W-:Y:S04]  /*7e70*/  UIADD3 UR4, UP0, UPT, UR6, 0x680, URZ ;  /* 0x0000068006047890 */ /* 0x004fe8000ff1e0ff */
[----:B------:R-:W-:Y:S09]  /*7e80*/  UIADD3.X UR5, UPT, UPT, URZ, UR7, URZ, UP0, !UPT ;  /* 0x00000007ff057290 */ /* 0x000ff200087fe4ff */
[----:B------:R2:W-:Y:S01]  /*7e90*/  UTMASTG.3D [UR48], [UR4] ;  /* 0x00000030040073b5 */ /* 0x0005e20008010000 */
[----:B------:R0:W-:Y:S01]  /*7ea0*/  UTMACMDFLUSH ;  /* 0x00000000000079b7 */ /* 0x0001e20000000000 */
[----:B--2---:R-:W-:Y:S04]  /*7eb0*/  DEPBAR.LE SB0, 0x1 ;  /* 0x000080400000791a */ /* 0x004fe80000000000 */
.L_x_123:
[----:B------:R-:W-:Y:S05]  /*7ec0*/  BSYNC.RECONVERGENT B0 ;  /* 0x0000000000007941 */ /* 0x000fea0003800200 */
.L_x_122:
[----:B------:R-:W-:Y:S06]  /*7ed0*/  BAR.SYNC.DEFER_BLOCKING 0x1, 0x80 ;  /* 0x0042000000007b1d */ /* 0x000fec0000010000 */
[----:B------:R-:W2:Y:S01]  /*7ee0*/  @P6 SYNCS.PHASECHK.TRANS64.TRYWAIT P0, [R111+URZ+0x180], R116 ;  /* 0x000180746f0065a7 */ /* 0x000ea200080011ff */
[----:B------:R-:W-:Y:S01]  /*7ef0*/  BSSY B1, `(.L_x_124) ;  /* 0x0000023000017945 */ /* 0x000fe20003800000 */
[----:B--2---:R-:W-:Y:S03]  /*7f00*/  @P6 SEL R79, RZ, 0x1, !P0 ;  /* 0x00000001ff4f6807 */ /* 0x004fe60004000000 */
[----:B------:R-:W-:Y:S05]  /*7f10*/  @!P6 BRA `(.L_x_125) ;  /* 0x000000000080e947 */ /* 0x000fea0003800000 */
[----:B------:R-:W-:Y:S01]  /*7f20*/  ISETP.NE.AND P1, PT, R108, RZ, PT ;  /* 0x000000ff6c00720c */ /* 0x000fe20003f25270 */
[----:B------:R-:W-:Y:S01]  /*7f30*/  BSSY B0, `(.L_x_126) ;  /* 0x000000a000007945 */ /* 0x000fe20003800000 */
[----:B------:R-:W-:Y:S11]  /*7f40*/  ISETP.NE.AND P0, PT, R79, RZ, PT ;  /* 0x000000ff4f00720c */ /* 0x000ff60003f05270 */
[----:B------:R-:W-:Y:S04]  /*7f50*/  @P1 IMAD R110, R151, 0x2000, R110 ;  /* 0x00002000976e1824 */ /* 0x000fe800078e026e */
[--C-:B------:R-:W-:Y:S01]  /*7f60*/  @P1 IMAD.IADD R109, R109, 0x1, R110.reuse ;  /* 0x000000016d6d1824 */ /* 0x100fe200078e026e */
[----:B------:R-:W-:Y:S01]  /*7f70*/  @P1 IADD3 R3, PT, PT, R156, R110, RZ ;  /* 0x0000006e9c031210 */ /* 0x000fe20007ffe0ff */
[----:B------:R-:W-:Y:S01]  /*7f80*/  @P1 IMAD.IADD R2, R155, 0x1, R110 ;  /* 0x000000019b021824 */ /* 0x000fe200078e026e */
[----:B------:R-:W-:Y:S06]  /*7f90*/  @P0 BRA `(.L_x_127) ;  /* 0x00000000000c0947 */ /* 0x000fec0003800000 */
[----:B------:R-:W-:Y:S04]  /*7fa0*/  SHF.L.U32 R0, R150, 0x1f, RZ ;  /* 0x0000001f96007819 */ /* 0x000fe800000006ff */
[----:B------:R-:W2:Y:S02]  /*7fb0*/  SYNCS.PHASECHK.TRANS64.TRYWAIT P0, [R111+URZ+0x180], R0 ;  /* 0x000180006f0075a7 */ /* 0x000ea400080011ff */
[----:B--2---:R-:W-:Y:S05]  /*7fc0*/  @!P0 BRA `(.L_x_128) ;  /* 0x0000002400dc8947 */ /* 0x004fea0003800000 */
.L_x_127:
[----:B------:R-:W-:Y:S05]  /*7fd0*/  BSYNC B0 ;  /* 0x0000000000007941 */ /* 0x000fea0003800000 */
.L_x_126:
[----:B------:R-:W-:Y:S01]  /*7fe0*/  ISETP.NE.AND P0, PT, R108, RZ, PT ;  /* 0x000000ff6c00720c */ /* 0x000fe20003f05270 */
[----:B--2---:R-:W-:Y:S02]  /*7ff0*/  VIADD R111, R111, 0x190 ;  /* 0x000001906f6f7836 */ /* 0x004fe40000000000 */
[----:B------:R-:W-:Y:S02]  /*8000*/  IMAD.U32 R0, RZ, RZ, UR45 ;  /* 0x0000002dff007e24 */ /* 0x000fe4000f8e00ff */
[----:B------:R-:W-:Y:S03]  /*8010*/  VIADD R151, R151, 0x1 ;  /* 0x0000000197977836 */ /* 0x000fe60000000000 */
[----:B------:R-:W-:Y:S05]  /*8020*/  PRMT R0, R0, 0x654, R111 ;  /* 0x0000065400007816 */ /* 0x000fea000000006f */
[----:B------:R2:W3:Y:S04]  /*8030*/  @P0 LDS.128 R92, [R110+0x400] ;  /* 0x000400006e5c0984 */ /* 0x0004e80000000c00 */
[----:B------:R2:W4:Y:S04]  /*8040*/  @P0 LDS.128 R80, [R3+0x400] ;  /* 0x0004000003500984 */ /* 0x0005280000000c00 */
        /* <DEDUP_REMOVED lines=13> */
.L_x_125:
[----:B------:R-:W-:Y:S05]  /*8120*/  BSYNC B1 ;  /* 0x0000000000017941 */ /* 0x000fea0003800000 */
.L_x_124:
[----:B--2---:R-:W-:Y:S05]  /*8130*/  VIADD R3, R71, 0x40 ;  /* 0x0000004047037836 */ /* 0x004fea0000000000 */
[----:B------:R-:W-:Y:S04]  /*8140*/  SHF.R.U32.HI R3, RZ, 0x15, R3 ;  /* 0x00000015ff037819 */ /* 0x000fe80000011603 */
[----:B------:R-:W-:Y:S11]  /*8150*/  LOP3.LUT P0, RZ, R3, 0x3, R146, 0x48, !PT ;  /* 0x0000000303ff7812 */ /* 0x000ff60007804892 */
[----:B------:R-:W-:Y:S02]  /*8160*/  @!UPT UIADD3 URZ, UPT, UPT, URZ, URZ, URZ ;  /* 0x000000fffffff290 */ /* 0x000fe4000fffe0ff */
[----:B------:R-:W-:Y:S05]  /*8170*/  @!P0 BRA `(.L_x_129) ;  /* 0x0000000000408947 */ /* 0x000fea0003800000 */
[----:B------:R-:W2:Y:S01]  /*8180*/  LDCU.64 UR8, c[0x4][0x70] ;  /* 0x01000e00ff0877ac */ /* 0x000ea20008000a00 */
[----:B------:R-:W-:Y:S01]  /*8190*/  MOV R3, 0x0 ;  /* 0x0000000000037802 */ /* 0x000fe20000000f00 */
[----:B------:R-:W-:Y:S02]  /*81a0*/  HFMA2 R12, -RZ, RZ, 0, 5.9604644775390625e-08 ;  /* 0x00000001ff0c7431 */ /* 0x000fe400000001ff */
[----:B------:R-:W-:Y:S02]  /*81b0*/  IMAD.MOV.U32 R8, RZ, RZ, 0x192 ;  /* 0x00000192ff087424 */ /* 0x000fe400078e00ff */
[----:B------:R-:W-:Y:S01]  /*81c0*/  IMAD.MOV.U32 R13, RZ, RZ, RZ ;  /* 0x000000ffff0d7224 */ /* 0x000fe200078e00ff */
[----:B------:R-:W5:Y:S01]  /*81d0*/  LDCU.64 UR6, c[0x4][0x78] ;  /* 0x01000f00ff0677ac */ /* 0x000f620008000a00 */
[----:B------:R-:W1:Y:S01]  /*81e0*/  LDC.64 R2, c[0x4][R3] ;  /* 0x0100000003027b82 */ /* 0x000e620000000a00 */
[----:B------:R-:W3:Y:S01]  /*81f0*/  LDCU.64 UR4, c[0x4][0x10] ;  /* 0x01000200ff0477ac */ /* 0x000ee20008000a00 */
[----:B--2---:R-:W-:Y:S01]  /*8200*/  MOV R5, UR9 ;  /* 0x0000000900057c02 */ /* 0x004fe20008000f00 */
[----:B------:R-:W-:Y:S01]  /*8210*/  IMAD.U32 R4, RZ, RZ, UR8 ;  /* 0x00000008ff047e24 */ /* 0x000fe2000f8e00ff */
[----:B-----5:R-:W-:Y:S01]  /*8220*/  MOV R7, UR7 ;  /* 0x0000000700077c02 */ /* 0x020fe20008000f00 */
[----:B------:R-:W-:Y:S01]  /*8230*/  IMAD.U32 R6, RZ, RZ, UR6 ;  /* 0x00000006ff067e24 */ /* 0x000fe2000f8e00ff */
[----:B---3--:R-:W-:Y:S01]  /*8240*/  MOV R11, UR5 ;  /* 0x00000005000b7c02 */ /* 0x008fe20008000f00 */
[----:B------:R-:W-:Y:S02]  /*8250*/  IMAD.U32 R10, RZ, RZ, UR4 ;  /* 0x00000004ff0a7e24 */ /* 0x000fe4000f8e00ff */
[----:B------:R-:W-:Y:S07]  /*8260*/  LEPC R20, `(.L_x_129) ;  /* 0x000000001014794e */ /* 0x000fee0000000000 */
[----:B-1--4-:R-:W-:Y:S05]  /*8270*/  CALL.ABS.NOINC R2 ;  /* 0x0000000002007343 */ /* 0x012fea0003c00000 */
.L_x_129:
[----:B------:R-:W-:Y:S01]  /*8280*/  ISETP.NE.AND P0, PT, R158, RZ, PT ;  /* 0x000000ff9e00720c */ /* 0x000fe20003f05270 */
[----:B------:R-:W-:Y:S05]  /*8290*/  WARPSYNC.ALL ;  /* 0x0000000000007948 */ /* 0x000fea0003800000 */
[----:B---3--:R-:W-:Y:S01]  /*82a0*/  IMAD.U32 R131, R94, 0x10000, RZ ;  /* 0x000100005e837824 */ /* 0x008fe200078e00ff */
[----:B------:R-:W-:Y:S01]  /*82b0*/  R2UR UR4, R71 ;  /* 0x00000000470472ca */ /* 0x000fe200000e0000 */
[----:B----4-:R-:W-:Y:S01]  /*82c0*/  IMAD.U32 R125, R80, 0x10000, RZ ;  /* 0x00010000507d7824 */ /* 0x010fe200078e00ff */
[C---:B------:R-:W-:Y:S01]  /*82d0*/  SHF.L.U32 R135, R92.reuse, 0x10, RZ ;  /* 0x000000105c877819 */ /* 0x040fe200000006ff */
[----:B-1----:R-:W-:Y:S01]  /*82e0*/  IMAD.U32 R110, R85, 0x10000, RZ ;  /* 0x00010000556e7824 */ /* 0x002fe200078e00ff */
[----:B------:R-:W-:Y:S01]  /*82f0*/  PRMT R3, R92, 0x8880, RZ ;  /* 0x000088805c037816 */ /* 0x000fe200000000ff */
[----:B------:R-:W-:Y:S01]  /*8300*/  IMAD.SHL.U32 R118, R82, 0x100, RZ ;  /* 0x0000010052767824 */ /* 0x000fe200078e00ff */
[----:B------:R-:W-:Y:S01]  /*8310*/  SHF.L.U32 R73, R92, 0x8, RZ ;  /* 0x000000085c497819 */ /* 0x000fe200000006ff */
[----:B------:R-:W-:Y:S01]  /*8320*/  IMAD.SHL.U32 R103, R87, 0x100, RZ ;  /* 0x0000010057677824 */ /* 0x000fe200078e00ff */
[----:B------:R-:W-:Y:S01]  /*8330*/  SHF.R.S32.HI R0, RZ, 0x18, R135 ;  /* 0x00000018ff007819 */ /* 0x000fe20000011487 */
[----:B------:R-:W-:Y:S01]  /*8340*/  BSSY.RECONVERGENT B0, `(.L_x_130) ;  /* 0x0000124000007945 */ /* 0x000fe20003800200 */
[----:B------:R-:W-:Y:S02]  /*8350*/  SHF.R.S32.HI R73, RZ, 0x18, R73 ;  /* 0x00000018ff497819 */ /* 0x000fe40000011449 */
[----:B------:R-:W-:Y:S01]  /*8360*/  R2UR UR5, R78 ;  /* 0x000000004e0572ca */ /* 0x000fe200000e0000 */
[----:B------:R-:W1:Y:S01]  /*8370*/  LDTM.x64 R4, tmem[UR4+0x40] ;  /* 0x00004004000479ee */ /* 0x000e620008340000 */
[----:B------:R-:W-:Y:S01]  /*8380*/  NOP ;  /* 0x0000000000007918 */ /* 0x000fe20000000000 */
[----:B------:R-:W-:Y:S02]  /*8390*/  SHF.R.S32.HI R74, RZ, 0x18, R92 ;  /* 0x00000018ff4a7819 */ /* 0x000fe4000001145c */
[C---:B------:R-:W-:Y:S02]  /*83a0*/  SHF.L.U32 R2, R93.reuse, 0x10, RZ ;  /* 0x000000105d027819 */ /* 0x040fe400000006ff */
[----:B------:R-:W-:Y:S02]  /*83b0*/  PRMT R134, R93, 0x8880, RZ ;  /* 0x000088805d867816 */ /* 0x000fe400000000ff */
[----:B------:R-:W-:Y:S02]  /*83c0*/  PRMT R132, R94, 0x8880, RZ ;  /* 0x000088805e847816 */ /* 0x000fe400000000ff */
[----:B------:R-:W-:Y:S02]  /*83d0*/  SHF.R.S32.HI R75, RZ, 0x18, R93 ;  /* 0x00000018ff4b7819 */ /* 0x000fe4000001145d */
[----:B------:R-:W-:Y:S01]  /*83e0*/  UIADD3 UR4, UPT, UPT, UR5, 0x1f0, URZ ;  /* 0x000001f005047890 */ /* 0x000fe2000fffe0ff */
[C---:B------:R-:W-:Y:S02]  /*83f0*/  PRMT R129, R95.reuse, 0x8880, RZ ;  /* 0x000088805f817816 */ /* 0x040fe400000000ff */
[----:B------:R-:W-:Y:S01]  /*8400*/  SHF.R.S32.HI R76, RZ, 0x18, R94 ;  /* 0x00000018ff4c7819 */ /* 0x000fe2000001145e */
[----:B------:R-:W-:Y:S01]  /*8410*/  UPRMT UR4, UR45, 0x654, UR4 ;  /* 0x000006542d047896 */ /* 0x000fe20008000004 */
[----:B------:R-:W-:Y:S02]  /*8420*/  SHF.L.U32 R128, R95, 0x10, RZ ;  /* 0x000000105f807819 */ /* 0x000fe400000006ff */
[----:B------:R-:W-:Y:S02]  /*8430*/  PRMT R126, R80, 0x8880, RZ ;  /* 0x00008880507e7816 */ /* 0x000fe400000000ff */
[----:B------:R-:W-:Y:S02]  /*8440*/  SHF.R.S32.HI R77, RZ, 0x18, R95 ;  /* 0x00000018ff4d7819 */ /* 0x000fe4000001145f */
[C---:B------:R-:W-:Y:S01]  /*8450*/  PRMT R123, R81.reuse, 0x8880, RZ ;  /* 0x00008880517b7816 */ /* 0x040fe200000000ff */
[C---:B-1----:R-:W-:Y:S01]  /*8460*/  IMAD R4, R70.reuse, R4, RZ ;  /* 0x0000000446047224 */ /* 0x042fe200078e02ff */
[----:B------:R-:W-:Y:S01]  /*8470*/  SYNCS.ARRIVE.TRANS64.RED.A1T0 RZ, [UR4], RZ ;  /* 0x000000ffffff79a7 */ /* 0x000fe20008100404 */
[C---:B------:R-:W-:Y:S01]  /*8480*/  IMAD R5, R70.reuse, R5, RZ ;  /* 0x0000000546057224 */ /* 0x040fe200078e02ff */
[----:B------:R-:W-:Y:S01]  /*8490*/  SHF.R.S32.HI R78, RZ, 0x18, R80 ;  /* 0x00000018ff4e7819 */ /* 0x000fe20000011450 */
[----:B------:R-:W-:Y:S01]  /*84a0*/  IMAD R6, R70, R6, RZ ;  /* 0x0000000646067224 */ /* 0x000fe200078e02ff */
[----:B------:R-:W-:Y:S01]  /*84b0*/  SHF.L.U32 R122, R81, 0x10, RZ ;  /* 0x00000010517a7819 */ /* 0x000fe200000006ff */
[-C--:B------:R-:W-:Y:S01]  /*84c0*/  IMAD R4, R3, R72.reuse, R4 ;  /* 0x0000004803047224 */ /* 0x080fe200078e0204 */
[----:B------:R-:W-:Y:S01]  /*84d0*/  PRMT R120, R82, 0x8880, RZ ;  /* 0x0000888052787816 */ /* 0x000fe200000000ff */
[----:B------:R-:W-:Y:S01]  /*84e0*/  IMAD R7, R70, R7, RZ ;  /* 0x0000000746077224 */ /* 0x000fe200078e02ff */
[----:B------:R-:W-:Y:S01]  /*84f0*/  SHF.R.S32.HI R79, RZ, 0x18, R81 ;  /* 0x00000018ff4f7819 */ /* 0x000fe20000011451 */
[-C--:B------:R-:W-:Y:S01]  /*8500*/  IMAD R5, R0, R72.reuse, R5 ;  /* 0x0000004800057224 */ /* 0x080fe200078e0205 */
[----:B------:R-:W-:Y:S01]  /*8510*/  SHF.L.U32 R119, R82, 0x10, RZ ;  /* 0x0000001052777819 */ /* 0x000fe200000006ff */
[----:B------:R-:W-:Y:S01]  /*8520*/  IMAD R6, R73, R72, R6 ;  /* 0x0000004849067224 */ /* 0x000fe200078e0206 */
[----:B------:R-:W-:Y:S01]  /*8530*/  MOV R73, R134 ;  /* 0x0000008600497202 */ /* 0x000fe20000000f00 */
[----:B------:R-:W-:Y:S01]  /*8540*/  IMAD R7, R74, R72, R7 ;  /* 0x000000484a077224 */ /* 0x000fe200078e0207 */
[----:B------:R-:W-:Y:S01]  /*8550*/  SHF.R.S32.HI R74, RZ, 0x18, R2 ;  /* 0x00000018ff4a7819 */ /* 0x000fe20000011402 */
[C---:B------:R-:W-:Y:S01]  /*8560*/  IMAD R2, R70.reuse, R17, RZ ;  /* 0x0000001146027224 */ /* 0x040fe200078e02ff */
[----:B------:R-:W-:Y:S01]  /*8570*/  PRMT R117, R83, 0x8880, RZ ;  /* 0x0000888053757816 */ /* 0x000fe200000000ff */
[C---:B------:R-:W-:Y:S01]  /*8580*/  IMAD R17, R70.reuse, R21, RZ ;  /* 0x0000001546117224 */ /* 0x040fe200078e02ff */
[----:B------:R-:W-:Y:S01]  /*8590*/  I2IP.S8.S32.SAT R140, R7, R6, RZ ;  /* 0x00000006078c7239 */ /* 0x000fe200000014ff */
[C---:B------:R-:W-:Y:S01]  /*85a0*/  IMAD R21, R70.reuse, R25, RZ ;  /* 0x0000001946157224 */ /* 0x040fe200078e02ff */
[----:B------:R-:W-:Y:S01]  /*85b0*/  SHF.R.S32.HI R6, RZ, 0x18, R131 ;  /* 0x00000018ff067819 */ /* 0x000fe20000011483 */
[C---:B------:R-:W-:Y:S01]  /*85c0*/  IMAD R25, R70.reuse, R29, RZ ;  /* 0x0000001d46197224 */ /* 0x040fe200078e02ff */
[----:B------:R-:W-:Y:S01]  /*85d0*/  I2IP.S8.S32.SAT R140, R5, R4, R140 ;  /* 0x00000004058c7239 */ /* 0x000fe2000000148c */
[C---:B------:R-:W-:Y:S01]  /*85e0*/  IMAD R29, R70.reuse, R33, RZ ;  /* 0x00000021461d7224 */ /* 0x040fe200078e02ff */
[----:B------:R-:W-:Y:S01]  /*85f0*/  SHF.R.S32.HI R5, RZ, 0x18, R128 ;  /* 0x00000018ff057819 */ /* 0x000fe20000011480 */
[C---:B------:R-:W-:Y:S01]  /*8600*/  IMAD R8, R70.reuse, R8, RZ ;  /* 0x0000000846087224 */ /* 0x040fe200078e02ff */
[----:B------:R-:W-:Y:S01]  /*8610*/  SHF.L.U32 R116, R83, 0x10, RZ ;  /* 0x0000001053747819 */ /* 0x000fe200000006ff */
[----:B------:R-:W-:Y:S01]  /*8620*/  IMAD R33, R70, R37, RZ ;  /* 0x0000002546217224 */ /* 0x000fe200078e02ff */
[----:B------:R-:W-:Y:S01]  /*8630*/  PRMT R114, R84, 0x8880, RZ ;  /* 0x0000888054727816 */ /* 0x000fe200000000ff */
[----:B------:R-:W-:Y:S01]  /*8640*/  IMAD R37, R70, R41, RZ ;  /* 0x0000002946257224 */ /* 0x000fe200078e02ff */
[----:B------:R-:W-:Y:S01]  /*8650*/  SHF.L.U32 R113, R84, 0x10, RZ ;  /* 0x0000001054717819 */ /* 0x000fe200000006ff */
[C---:B------:R-:W-:Y:S01]  /*8660*/  IMAD R9, R70.reuse, R9, RZ ;  /* 0x0000000946097224 */ /* 0x040fe200078e02ff */
[C---:B------:R-:W-:Y:S01]  /*8670*/  PRMT R111, R85.reuse, 0x8880, RZ ;  /* 0x00008880556f7816 */ /* 0x040fe200000000ff */
[C---:B------:R-:W-:Y:S01]  /*8680*/  IMAD R41, R70.reuse, R45, RZ ;  /* 0x0000002d46297224 */ /* 0x040fe200078e02ff */
[----:B------:R-:W-:Y:S01]  /*8690*/  SHF.L.U32 R109, R85, 0x8, RZ ;  /* 0x00000008556d7819 */ /* 0x000fe200000006ff */
[----:B------:R-:W-:Y:S01]  /*86a0*/  IMAD R45, R70, R49, RZ ;  /* 0x00000031462d7224 */ /* 0x000fe200078e02ff */
[----:B------:R-:W-:Y:S01]  /*86b0*/  PRMT R108, R86, 0x8880, RZ ;  /* 0x00008880566c7816 */ /* 0x000fe200000000ff */
[----:B------:R-:W-:Y:S01]  /*86c0*/  IMAD R10, R70, R10, RZ ;  /* 0x0000000a460a7224 */ /* 0x000fe200078e02ff */
[----:B------:R-:W-:Y:S01]  /*86d0*/  SHF.L.U32 R107, R86, 0x10, RZ ;  /* 0x00000010566b7819 */ /* 0x000fe200000006ff */
[C---:B------:R-:W-:Y:S01]  /*86e0*/  IMAD R49, R70.reuse, R53, RZ ;  /* 0x0000003546317224 */ /* 0x040fe200078e02ff */
[----:B------:R-:W-:Y:S01]  /*86f0*/  PRMT R105, R87, 0x8880, RZ ;  /* 0x0000888057697816 */ /* 0x000fe200000000ff */
[-C--:B------:R-:W-:Y:S01]  /*8700*/  IMAD R8, R73, R72.reuse, R8 ;  /* 0x0000004849087224 */ /* 0x080fe200078e0208 */
[----:B------:R-:W-:Y:S01]  /*8710*/  SHF.L.U32 R104, R87, 0x10, RZ ;  /* 0x0000001057687819 */ /* 0x000fe200000006ff */
[----:B------:R-:W-:Y:S01]  /*8720*/  IMAD R53, R70, R57, RZ ;  /* 0x0000003946357224 */ /* 0x000fe200078e02ff */
[----:B------:R-:W-:Y:S01]  /*8730*/  PRMT R102, R88, 0x8880, RZ ;  /* 0x0000888058667816 */ /* 0x000fe200000000ff */
[----:B------:R-:W-:Y:S01]  /*8740*/  IMAD R11, R70, R11, RZ ;  /* 0x0000000b460b7224 */ /* 0x000fe200078e02ff */
[----:B------:R-:W-:Y:S01]  /*8750*/  SHF.L.U32 R101, R88, 0x10, RZ ;  /* 0x0000001058657819 */ /* 0x000fe200000006ff */
[----:B------:R-:W-:Y:S01]  /*8760*/  IMAD R57, R70, R61, RZ ;  /* 0x0000003d46397224 */ /* 0x000fe200078e02ff */
[C---:B------:R-:W-:Y:S01]  /*8770*/  PRMT R99, R89.reuse, 0x8880, RZ ;  /* 0x0000888059637816 */ /* 0x040fe200000000ff */
[----:B------:R-:W-:Y:S01]  /*8780*/  IMAD R9, R74, R72, R9 ;  /* 0x000000484a097224 */ /* 0x000fe200078e0209 */
[----:B------:R-:W-:Y:S01]  /*8790*/  SHF.L.U32 R98, R89, 0x10, RZ ;  /* 0x0000001059627819 */ /* 0x000fe200000006ff */
[----:B------:R-:W-:Y:S01]  /*87a0*/  IMAD R61, R70, R65, RZ ;  /* 0x00000041463d7224 */ /* 0x000fe200078e02ff */
[----:B------:R-:W-:Y:S01]  /*87b0*/  PRMT R96, R90, 0x8880, RZ ;  /* 0x000088805a607816 */ /* 0x000fe200000000ff */
[C---:B------:R-:W-:Y:S01]  /*87c0*/  IMAD R12, R70.reuse, R12, RZ ;  /* 0x0000000c460c7224 */ /* 0x040fe200078e02ff */
[----:B------:R-:W-:Y:S01]  /*87d0*/  SHF.L.U32 R92, R91, 0x10, RZ ;  /* 0x000000105b5c7819 */ /* 0x000fe200000006ff */
[----:B------:R-:W-:Y:S01]  /*87e0*/  IMAD.MOV.U32 R65, RZ, RZ, R132 ;  /* 0x000000ffff417224 */ /* 0x000fe200078e0084 */
[----:B------:R-:W-:Y:S01]  /*87f0*/  SHF.L.U32 R133, R93, 0x8, RZ ;  /* 0x000000085d857819 */ /* 0x000fe200000006ff */
[C---:B------:R-:W-:Y:S01]  /*8800*/  IMAD R13, R70.reuse, R13, RZ ;  /* 0x0000000d460d7224 */ /* 0x040fe200078e02ff */
[----:B------:R-:W-:Y:S01]  /*8810*/  PRMT R93, R91, 0x8880, RZ ;  /* 0x000088805b5d7816 */ /* 0x000fe200000000ff */
[C---:B------:R-:W-:Y:S01]  /*8820*/  IMAD R14, R70.reuse, R14, RZ ;  /* 0x0000000e460e7224 */ /* 0x040fe200078e02ff */
[----:B------:R-:W-:Y:S01]  /*8830*/  SHF.R.S32.HI R7, RZ, 0x18, R133 ;  /* 0x00000018ff077819 */ /* 0x000fe20000011485 */
[----:B------:R-:W-:Y:S01]  /*8840*/  IMAD R15, R70, R15, RZ ;  /* 0x0000000f460f7224 */ /* 0x000fe200078e02ff */
[----:B------:R-:W-:Y:S01]  /*8850*/  SHF.L.U32 R130, R94, 0x8, RZ ;  /* 0x000000085e827819 */ /* 0x000fe200000006ff */
[----:B------:R-:W-:Y:S01]  /*8860*/  IMAD R0, R70, R16, RZ ;  /* 0x0000001046007224 */ /* 0x000fe200078e02ff */
[----:B------:R-:W-:Y:S01]  /*8870*/  SHF.L.U32 R127, R95, 0x8, RZ ;  /* 0x000000085f7f7819 */ /* 0x000fe200000006ff */
[-C--:B------:R-:W-:Y:S01]  /*8880*/  IMAD R10, R7, R72.reuse, R10 ;  /* 0x00000048070a7224 */ /* 0x080fe200078e020a */
[----:B------:R-:W-:Y:S01]  /*8890*/  MOV R7, R129 ;  /* 0x0000008100077202 */ /* 0x000fe20000000f00 */
[-C--:B------:R-:W-:Y:S01]  /*88a0*/  IMAD R11, R75, R72.reuse, R11 ;  /* 0x000000484b0b7224 */ /* 0x080fe200078e020b */
[----:B------:R-:W-:Y:S01]  /*88b0*/  SHF.R.S32.HI R73, RZ, 0x18, R130 ;  /* 0x00000018ff497819 */ /* 0x000fe20000011482 */
[-C--:B------:R-:W-:Y:S01]  /*88c0*/  IMAD R12, R65, R72.reuse, R12 ;  /* 0x00000048410c7224 */ /* 0x080fe200078e020c */
[----:B------:R-:W-:Y:S01]  /*88d0*/  SHF.R.S32.HI R4, RZ, 0x18, R127 ;  /* 0x00000018ff047819 */ /* 0x000fe2000001147f */
[----:B------:R-:W-:Y:S01]  /*88e0*/  IMAD R13, R6, R72, R13 ;  /* 0x00000048060d7224 */ /* 0x000fe200078e020d */
[----:B------:R-:W-:Y:S01]  /*88f0*/  I2IP.S8.S32.SAT R10, R11, R10, RZ ;  /* 0x0000000a0b0a7239 */ /* 0x000fe200000014ff */
[-C--:B------:R-:W-:Y:S01]  /*8900*/  IMAD R14, R73, R72.reuse, R14 ;  /* 0x00000048490e7224 */ /* 0x080fe200078e020e */
[----:B------:R-:W-:Y:S01]  /*8910*/  SHF.R.S32.HI R6, RZ, 0x18, R125 ;  /* 0x00000018ff067819 */ /* 0x000fe2000001147d */
[----:B------:R-:W-:Y:S01]  /*8920*/  IMAD R15, R76, R72, R15 ;  /* 0x000000484c0f7224 */ /* 0x000fe200078e020f */
[----:B------:R-:W-:Y:S01]  /*8930*/  I2IP.S8.S32.SAT R141, R9, R8, R10 ;  /* 0x00000008098d7239 */ /* 0x000fe2000000140a */
[----:B------:R-:W-:Y:S01]  /*8940*/  IMAD R3, R70, R18, RZ ;  /* 0x0000001246037224 */ /* 0x000fe200078e02ff */
[----:B------:R-:W-:Y:S01]  /*8950*/  SHF.L.U32 R124, R80, 0x8, RZ ;  /* 0x00000008507c7819 */ /* 0x000fe200000006ff */
[----:B------:R-:W-:Y:S01]  /*8960*/  IMAD R0, R7, R72, R0 ;  /* 0x0000004807007224 */ /* 0x000fe200078e0200 */
[----:B------:R-:W-:Y:S01]  /*8970*/  I2IP.S8.S32.SAT R14, R15, R14, RZ ;  /* 0x0000000e0f0e7239 */ /* 0x000fe200000014ff */
[----:B------:R-:W-:Y:S01]  /*8980*/  IMAD R19, R70, R19, RZ ;  /* 0x0000001346137224 */ /* 0x000fe200078e02ff */
[----:B------:R-:W-:Y:S01]  /*8990*/  SHF.R.S32.HI R7, RZ, 0x18, R124 ;  /* 0x00000018ff077819 */ /* 0x000fe2000001147c */
[----:B------:R-:W-:Y:S01]  /*89a0*/  IMAD R2, R5, R72, R2 ;  /* 0x0000004805027224 */ /* 0x000fe200078e0202 */
[----:B------:R-:W-:Y:S01]  /*89b0*/  I2IP.S8.S32.SAT R142, R13, R12, R14 ;  /* 0x0000000c0d8e7239 */ /* 0x000fe2000000140e */
[----:B------:R-:W-:Y:S01]  /*89c0*/  IMAD R3, R4, R72, R3 ;  /* 0x0000004804037224 */ /* 0x000fe200078e0203 */
[----:B------:R-:W-:Y:S01]  /*89d0*/  MOV R5, R126 ;  /* 0x0000007e00057202 */ /* 0x000fe20000000f00 */
[C---:B------:R-:W-:Y:S01]  /*89e0*/  IMAD R16, R70.reuse, R20, RZ ;  /* 0x0000001446107224 */ /* 0x040fe200078e02ff */
[----:B------:R-:W-:Y:S01]  /*89f0*/  SHF.R.S32.HI R4, RZ, 0x18, R122 ;  /* 0x00000018ff047819 */ /* 0x000fe2000001147a */
[----:B------:R-:W-:Y:S01]  /*8a00*/  IMAD R19, R77, R72, R19 ;  /* 0x000000484d137224 */ /* 0x000fe200078e0213 */
[----:B------:R-:W-:Y:S01]  /*8a10*/  SHF.R.S32.HI R80, RZ, 0x18, R82 ;  /* 0x00000018ff507819 */ /* 0x000fe20000011452 */
[C---:B------:R-:W-:Y:S01]  /*8a20*/  IMAD R18, R70.reuse, R22, RZ ;  /* 0x0000001646127224 */ /* 0x040fe200078e02ff */
[----:B------:R-:W-:Y:S01]  /*8a30*/  SHF.R.S32.HI R82, RZ, 0x18, R84 ;  /* 0x00000018ff527819 */ /* 0x000fe20000011454 */
[-C--:B------:R-:W-:Y:S01]  /*8a40*/  IMAD R16, R5, R72.reuse, R16 ;  /* 0x0000004805107224 */ /* 0x080fe200078e0210 */
[----:B------:R-:W-:Y:S01]  /*8a50*/  I2IP.S8.S32.SAT R19, R19, R3, RZ ;  /* 0x0000000313137239 */ /* 0x000fe200000014ff */
[----:B------:R-:W-:Y:S01]  /*8a60*/  IMAD R23, R70, R23, RZ ;  /* 0x0000001746177224 */ /* 0x000fe200078e02ff */
[----:B------:R-:W-:Y:S01]  /*8a70*/  MOV R3, R123 ;  /* 0x0000007b00037202 */ /* 0x000fe20000000f00 */
[----:B------:R-:W-:Y:S01]  /*8a80*/  IMAD R17, R6, R72, R17 ;  /* 0x0000004806117224 */ /* 0x000fe200078e0211 */
[----:B------:R-:W-:Y:S01]  /*8a90*/  I2IP.S8.S32.SAT R143, R2, R0, R19 ;  /* 0x00000000028f7239 */ /* 0x000fe20000001413 */
[----:B------:R-:W-:Y:S01]  /*8aa0*/  IMAD R20, R70, R24, RZ ;  /* 0x0000001846147224 */ /* 0x000fe200078e02ff */
[----:B------:R-:W-:Y:S01]  /*8ab0*/  MOV R5, R120 ;  /* 0x0000007800057202 */ /* 0x000fe20000000f00 */
[-C--:B------:R-:W-:Y:S01]  /*8ac0*/  IMAD R18, R7, R72.reuse, R18 ;  /* 0x0000004807127224 */ /* 0x080fe200078e0212 */
[----:B------:R-:W-:Y:S01]  /*8ad0*/  SHF.L.U32 R121, R81, 0x8, RZ ;  /* 0x0000000851797819 */ /* 0x000fe200000006ff */
[-C--:B------:R-:W-:Y:S01]  /*8ae0*/  IMAD R23, R78, R72.reuse, R23 ;  /* 0x000000484e177224 */ /* 0x080fe200078e0217 */
[----:B------:R1:W-:Y:S01]  /*8af0*/  STS.128 [R144+UR44+0x6400], R140 ;  /* 0x0064008c90007988 */ /* 0x0003e20008000c2c */
[----:B------:R-:W-:Y:S01]  /*8b00*/  IMAD R20, R3, R72, R20 ;  /* 0x0000004803147224 */ /* 0x000fe200078e0214 */
[----:B------:R-:W-:Y:S01]  /*8b10*/  SHF.R.S32.HI R3, RZ, 0x18, R121 ;  /* 0x00000018ff037819 */ /* 0x000fe20000011479 */
[C---:B------:R-:W-:Y:S01]  /*8b20*/  IMAD R22, R70.reuse, R26, RZ ;  /* 0x0000001a46167224 */ /* 0x040fe200078e02ff */
[----:B------:R-:W-:Y:S01]  /*8b30*/  I2IP.S8.S32.SAT R18, R23, R18, RZ ;  /* 0x0000001217127239 */ /* 0x000fe200000014ff */
[----:B------:R-:W-:Y:S01]  /*8b40*/  IMAD R27, R70, R27, RZ ;  /* 0x0000001b461b7224 */ /* 0x000fe200078e02ff */
[----:B------:R-:W-:Y:S01]  /*8b50*/  SHF.R.S32.HI R0, RZ, 0x18, R119 ;  /* 0x00000018ff007819 */ /* 0x000fe20000011477 */
[----:B------:R-:W-:Y:S01]  /*8b60*/  IMAD R21, R4, R72, R21 ;  /* 0x0000004804157224 */ /* 0x000fe200078e0215 */
[----:B------:R-:W-:Y:S01]  /*8b70*/  I2IP.S8.S32.SAT R16, R17, R16, R18 ;  /* 0x0000001011107239 */ /* 0x000fe20000001412 */
[C---:B------:R-:W-:Y:S01]  /*8b80*/  IMAD R24, R70.reuse, R28, RZ ;  /* 0x0000001c46187224 */ /* 0x040fe200078e02ff */
[----:B------:R-:W-:Y:S01]  /*8b90*/  SHF.R.S32.HI R7, RZ, 0x18, R118 ;  /* 0x00000018ff077819 */ /* 0x000fe20000011476 */
[-C--:B------:R-:W-:Y:S01]  /*8ba0*/  IMAD R22, R3, R72.reuse, R22 ;  /* 0x0000004803167224 */ /* 0x080fe200078e0216 */
[----:B------:R-:W-:Y:S01]  /*8bb0*/  SHF.R.S32.HI R81, RZ, 0x18, R83 ;  /* 0x00000018ff517819 */ /* 0x000fe20000011453 */
[----:B------:R-:W-:Y:S01]  /*8bc0*/  IMAD R27, R79, R72, R27 ;  /* 0x000000484f1b7224 */ /* 0x000fe200078e021b */
[----:B------:R-:W-:Y:S01]  /*8bd0*/  SHF.L.U32 R115, R83, 0x8, RZ ;  /* 0x0000000853737819 */ /* 0x000fe200000006ff */
[C---:B------:R-:W-:Y:S01]  /*8be0*/  IMAD R26, R70.reuse, R30, RZ ;  /* 0x0000001e461a7224 */ /* 0x040fe200078e02ff */
[----:B------:R-:W-:Y:S01]  /*8bf0*/  SHF.R.S32.HI R83, RZ, 0x18, R85 ;  /* 0x00000018ff537819 */ /* 0x000fe20000011455 */
[----:B------:R-:W-:Y:S01]  /*8c00*/  IMAD R24, R5, R72, R24 ;  /* 0x0000004805187224 */ /* 0x000fe200078e0218 */
[----:B------:R-:W-:Y:S01]  /*8c10*/  I2IP.S8.S32.SAT R17, R27, R22, RZ ;  /* 0x000000161b117239 */ /* 0x000fe200000014ff */
[----:B------:R-:W-:Y:S01]  /*8c20*/  IMAD R31, R70, R31, RZ ;  /* 0x0000001f461f7224 */ /* 0x000fe200078e02ff */
[----:B------:R-:W-:Y:S01]  /*8c30*/  SHF.R.S32.HI R85, RZ, 0x18, R87 ;  /* 0x00000018ff557819 */ /* 0x000fe20000011457 */
[----:B------:R-:W-:Y:S01]  /*8c40*/  IMAD R25, R0, R72, R25 ;  /* 0x0000004800197224 */ /* 0x000fe200078e0219 */
[----:B------:R-:W-:Y:S01]  /*8c50*/  I2IP.S8.S32.SAT R17, R21, R20, R17 ;  /* 0x0000001415117239 */ /* 0x000fe20000001411 */
[----:B------:R-:W-:Y:S01]  /*8c60*/  IMAD R28, R70, R32, RZ ;  /* 0x00000020461c7224 */ /* 0x000fe200078e02ff */
[----:B------:R-:W-:Y:S01]  /*8c70*/  SHF.R.S32.HI R0, RZ, 0x18, R116 ;  /* 0x00000018ff007819 */ /* 0x000fe20000011474 */
[-C--:B------:R-:W-:Y:S01]  /*8c80*/  IMAD R26, R7, R72.reuse, R26 ;  /* 0x00000048071a7224 */ /* 0x080fe200078e021a */
[----:B------:R-:W-:Y:S01]  /*8c90*/  SHF.R.S32.HI R5, RZ, 0x18, R115 ;  /* 0x00000018ff057819 */ /* 0x000fe20000011473 */
[----:B------:R-:W-:Y:S01]  /*8ca0*/  IMAD.MOV.U32 R3, RZ, RZ, R117 ;  /* 0x000000ffff037224 */ /* 0x000fe200078e0075 */
[----:B------:R-:W-:Y:S01]  /*8cb0*/  SHF.R.S32.HI R7, RZ, 0x18, R109 ;  /* 0x00000018ff077819 */ /* 0x000fe2000001146d */
[----:B------:R-:W-:Y:S01]  /*8cc0*/  IMAD R31, R80, R72, R31 ;  /* 0x00000048501f7224 */ /* 0x000fe200078e021f */
[----:B------:R-:W-:Y:S01]  /*8cd0*/  SHF.R.S32.HI R87, RZ, 0x18, R89 ;  /* 0x00000018ff577819 */ /* 0x000fe20000011459 */
[----:B------:R-:W-:Y:S01]  /*8ce0*/  IMAD R30, R70, R34, RZ ;  /* 0x00000022461e7224 */ /* 0x000fe200078e02ff */
[----:B------:R-:W-:Y:S01]  /*8cf0*/  SHF.L.U32 R112, R84, 0x8, RZ ;  /* 0x0000000854707819 */ /* 0x000fe200000006ff */
[----:B------:R-:W-:Y:S01]  /*8d00*/  IMAD R28, R3, R72, R28 ;  /* 0x00000048031c7224 */ /* 0x000fe200078e021c */
[----:B------:R-:W-:Y:S01]  /*8d10*/  I2IP.S8.S32.SAT R18, R31, R26, RZ ;  /* 0x0000001a1f127239 */ /* 0x000fe200000014ff */
[----:B------:R-:W-:Y:S01]  /*8d20*/  IMAD R35, R70, R35, RZ ;  /* 0x0000002346237224 */ /* 0x000fe200078e02ff */
[----:B------:R-:W-:Y:S01]  /*8d30*/  MOV R3, R114 ;  /* 0x0000007200037202 */ /* 0x000fe20000000f00 */
[----:B------:R-:W-:Y:S01]  /*8d40*/  IMAD R29, R0, R72, R29 ;  /* 0x00000048001d7224 */ /* 0x000fe200078e021d */
[----:B------:R-:W-:Y:S01]  /*8d50*/  I2IP.S8.S32.SAT R18, R25, R24, R18 ;  /* 0x0000001819127239 */ /* 0x000fe20000001412 */
[C---:B------:R-:W-:Y:S01]  /*8d60*/  IMAD R32, R70.reuse, R36, RZ ;  /* 0x0000002446207224 */ /* 0x040fe200078e02ff */
[----:B------:R-:W-:Y:S01]  /*8d70*/  SHF.R.S32.HI R0, RZ, 0x18, R113 ;  /* 0x00000018ff007819 */ /* 0x000fe20000011471 */
[-C--:B------:R-:W-:Y:S01]  /*8d80*/  IMAD R30, R5, R72.reuse, R30 ;  /* 0x00000048051e7224 */ /* 0x080fe200078e021e */
[----:B------:R-:W-:Y:S01]  /*8d90*/  MOV R5, R111 ;  /* 0x0000006f00057202 */ /* 0x000fe20000000f00 */
[-C--:B------:R-:W-:Y:S01]  /*8da0*/  IMAD R35, R81, R72.reuse, R35 ;  /* 0x0000004851237224 */ /* 0x080fe200078e0223 */
[----:B------:R-:W-:Y:S01]  /*8db0*/  SHF.R.S32.HI R84, RZ, 0x18, R86 ;  /* 0x00000018ff547819 */ /* 0x000fe20000011456 */
[----:B------:R-:W-:Y:S01]  /*8dc0*/  IMAD R32, R3, R72, R32 ;  /* 0x0000004803207224 */ /* 0x000fe200078e0220 */
[----:B------:R-:W-:Y:S01]  /*8dd0*/  SHF.R.S32.HI R3, RZ, 0x18, R112 ;  /* 0x00000018ff037819 */ /* 0x000fe20000011470 */
[C---:B------:R-:W-:Y:S01]  /*8de0*/  IMAD R34, R70.reuse, R38, RZ ;  /* 0x0000002646227224 */ /* 0x040fe200078e02ff */
[----:B------:R-:W-:Y:S01]  /*8df0*/  I2IP.S8.S32.SAT R19, R35, R30, RZ ;  /* 0x0000001e23137239 */ /* 0x000fe200000014ff */
[----:B------:R-:W-:Y:S01]  /*8e00*/  IMAD R39, R70, R39, RZ ;  /* 0x0000002746277224 */ /* 0x000fe200078e02ff */
[----:B------:R-:W-:Y:S01]  /*8e10*/  SHF.L.U32 R106, R86, 0x8, RZ ;  /* 0x00000008566a7819 */ /* 0x000fe200000006ff */
[----:B------:R-:W-:Y:S01]  /*8e20*/  IMAD R33, R0, R72, R33 ;  /* 0x0000004800217224 */ /* 0x000fe200078e0221 */
[----:B------:R-:W-:Y:S01]  /*8e30*/  I2IP.S8.S32.SAT R19, R29, R28, R19 ;  /* 0x0000001c1d137239 */ /* 0x000fe20000001413 */
[----:B------:R-:W-:Y:S01]  /*8e40*/  IMAD R36, R70, R40, RZ ;  /* 0x0000002846247224 */ /* 0x000fe200078e02ff */
[----:B------:R-:W-:Y:S01]  /*8e50*/  SHF.R.S32.HI R0, RZ, 0x18, R110 ;  /* 0x00000018ff007819 */ /* 0x000fe2000001146e */
[----:B------:R-:W-:Y:S01]  /*8e60*/  IMAD R34, R3, R72, R34 ;  /* 0x0000004803227224 */ /* 0x000fe200078e0222 */
[----:B------:R-:W-:Y:S01]  /*8e70*/  MOV R3, R108 ;  /* 0x0000006c00037202 */ /* 0x000fe20000000f00 */
[----:B------:R-:W-:Y:S01]  /*8e80*/  IMAD R39, R82, R72, R39 ;  /* 0x0000004852277224 */ /* 0x000fe200078e0227 */
[----:B------:R1:W-:Y:S01]  /*8e90*/  STS.128 [R161+0x6400], R16 ;  /* 0x00640010a1007388 */ /* 0x0003e20000000c00 */
[C---:B------:R-:W-:Y:S01]  /*8ea0*/  IMAD R38, R70.reuse, R42, RZ ;  /* 0x0000002a46267224 */ /* 0x040fe200078e02ff */
[----:B------:R-:W-:Y:S01]  /*8eb0*/  SHF.R.S32.HI R86, RZ, 0x18, R88 ;  /* 0x00000018ff567819 */ /* 0x000fe20000011458 */
[----:B------:R-:W-:Y:S01]  /*8ec0*/  IMAD R36, R5, R72, R36 ;  /* 0x0000004805247224 */ /* 0x000fe200078e0224 */
[----:B------:R-:W-:Y:S01]  /*8ed0*/  I2IP.S8.S32.SAT R34, R39, R34, RZ ;  /* 0x0000002227227239 */ /* 0x000fe200000014ff */
[----:B------:R-:W-:Y:S01]  /*8ee0*/  IMAD R43, R70, R43, RZ ;  /* 0x0000002b462b7224 */ /* 0x000fe200078e02ff */
[----:B------:R-:W-:Y:S01]  /*8ef0*/  MOV R5, R105 ;  /* 0x0000006900057202 */ /* 0x000fe20000000f00 */
[----:B------:R-:W-:Y:S01]  /*8f00*/  IMAD R37, R0, R72, R37 ;  /* 0x0000004800257224 */ /* 0x000fe200078e0225 */
[----:B------:R-:W-:Y:S01]  /*8f10*/  I2IP.S8.S32.SAT R32, R33, R32, R34 ;  /* 0x0000002021207239 */ /* 0x000fe20000001422 */
[----:B------:R-:W-:Y:S01]  /*8f20*/  IMAD R40, R70, R44, RZ ;  /* 0x0000002c46287224 */ /* 0x000fe200078e02ff */
[----:B------:R-:W-:Y:S01]  /*8f30*/  SHF.R.S32.HI R0, RZ, 0x18, R107 ;  /* 0x00000018ff007819 */ /* 0x000fe2000001146b */
[-C--:B------:R-:W-:Y:S01]  /*8f40*/  IMAD R38, R7, R72.reuse, R38 ;  /* 0x0000004807267224 */ /* 0x080fe200078e0226 */
[----:B------:R-:W-:Y:S01]  /*8f50*/  SHF.R.S32.HI R7, RZ, 0x18, R103 ;  /* 0x00000018ff077819 */ /* 0x000fe20000011467 */
[-C--:B------:R-:W-:Y:S01]  /*8f60*/  IMAD R43, R83, R72.reuse, R43 ;  /* 0x00000048532b7224 */ /* 0x080fe200078e022b */
[----:B------:R-:W-:Y:S01]  /*8f70*/  SHF.L.U32 R100, R88, 0x8, RZ ;  /* 0x0000000858647819 */ /* 0x000fe200000006ff */
        /* <DEDUP_REMOVED lines=11> */
[----:B------:R-:W-:Y:S01]  /*9030*/  SHF.L.U32 R97, R89, 0x8, RZ ;  /* 0x0000000859617819 */ /* 0x000fe200000006ff */
        /* <DEDUP_REMOVED lines=13> */
[----:B------:R-:W-:Y:S01]  /*9110*/  IADD3 R68, PT, PT, R68, 0x1, RZ ;  /* 0x0000000144447810 */ /* 0x000fe20007ffe0ff */
[----:B------:R-:W-:Y:S02]  /*9120*/  IMAD.MOV.U32 R3, RZ, RZ, R102 ;  /* 0x000000ffff037224 */ /* 0x000fe400078e0066 */
[-C--:B------:R-:W-:Y:S02]  /*9130*/  IMAD R51, R85, R72.reuse, R51 ;  /* 0x0000004855337224 */ /* 0x080fe400078e0233 */
[----:B------:R-:W-:Y:S01]  /*9140*/  IMAD R48, R3, R72, R48 ;  /* 0x0000004803307224 */ /* 0x000fe200078e0230 */
[----:B------:R-:W-:Y:S01]  /*9150*/  SHF.R.S32.HI R3, RZ, 0x18, R100 ;  /* 0x00000018ff037819 */ /* 0x000fe20000011464 */
[C---:B------:R-:W-:Y:S01]  /*9160*/  IMAD R50, R70.reuse, R54, RZ ;  /* 0x0000003646327224 */ /* 0x040fe200078e02ff */
[----:B------:R-:W-:Y:S01]  /*9170*/  I2IP.S8.S32.SAT R35, R51, R46, RZ ;  /* 0x0000002e33237239 */ /* 0x000fe200000014ff */
[----:B------:R-:W-:Y:S02]  /*9180*/  IMAD R55, R70, R55, RZ ;  /* 0x0000003746377224 */ /* 0x000fe400078e02ff */
[----:B------:R-:W-:Y:S01]  /*9190*/  IMAD R49, R0, R72, R49 ;  /* 0x0000004800317224 */ /* 0x000fe200078e0231 */
[----:B------:R-:W-:Y:S01]  /*91a0*/  I2IP.S8.S32.SAT R35, R45, R44, R35 ;  /* 0x0000002c2d237239 */ /* 0x000fe20000001423 */
[----:B------:R-:W-:Y:S01]  /*91b0*/  IMAD R52, R70, R56, RZ ;  /* 0x0000003846347224 */ /* 0x000fe200078e02ff */
[----:B------:R-:W-:Y:S01]  /*91c0*/  SHF.R.S32.HI R0, RZ, 0x18, R98 ;  /* 0x00000018ff007819 */ /* 0x000fe20000011462 */
[-C--:B------:R-:W-:Y:S01]  /*91d0*/  IMAD R50, R3, R72.reuse, R50 ;  /* 0x0000004803327224 */ /* 0x080fe200078e0232 */
[----:B------:R-:W-:Y:S01]  /*91e0*/  SHF.R.S32.HI R3, RZ, 0x18, R97 ;  /* 0x00000018ff037819 */ /* 0x000fe20000011461 */
[----:B------:R-:W-:Y:S01]  /*91f0*/  IMAD R55, R86, R72, R55 ;  /* 0x0000004856377224 */ /* 0x000fe200078e0237 */
[----:B------:R1:W-:Y:S01]  /*9200*/  STS.128 [R160+0x6400], R32 ;  /* 0x00640020a0007388 */ /* 0x0003e20000000c00 */
[----:B------:R-:W-:Y:S01]  /*9210*/  IMAD.U32 R95, R90, 0x10000, RZ ;  /* 0x000100005a5f7824 */ /* 0x000fe200078e00ff */
[----:B------:R-:W-:Y:S01]  /*9220*/  SHF.L.U32 R90, R91, 0x8, RZ ;  /* 0x000000085b5a7819 */ /* 0x000fe200000006ff */
[C---:B------:R-:W-:Y:S01]  /*9230*/  IMAD R54, R70.reuse, R58, RZ ;  /* 0x0000003a46367224 */ /* 0x040fe200078e02ff */
[----:B------:R-:W-:Y:S01]  /*9240*/  I2IP.S8.S32.SAT R50, R55, R50, RZ ;  /* 0x0000003237327239 */ /* 0x000fe200000014ff */
[----:B------:R-:W-:Y:S01]  /*9250*/  IMAD R52, R5, R72, R52 ;  /* 0x0000004805347224 */ /* 0x000fe200078e0234 */
[----:B------:R-:W-:Y:S01]  /*9260*/  MOV R5, R96 ;  /* 0x0000006000057202 */ /* 0x000fe20000000f00 */
[----:B------:R-:W-:Y:S01]  /*9270*/  IMAD R59, R70, R59, RZ ;  /* 0x0000003b463b7224 */ /* 0x000fe200078e02ff */
[----:B------:R-:W-:Y:S01]  /*9280*/  I2IP.S8.S32.SAT R48, R49, R48, R50 ;  /* 0x0000003031307239 */ /* 0x000fe20000001432 */
[----:B------:R-:W-:Y:S01]  /*9290*/  IMAD R53, R0, R72, R53 ;  /* 0x0000004800357224 */ /* 0x000fe200078e0235 */
[----:B------:R-:W-:Y:S01]  /*92a0*/  SHF.R.S32.HI R0, RZ, 0x18, R95 ;  /* 0x00000018ff007819 */ /* 0x000fe2000001145f */
[C---:B------:R-:W-:Y:S02]  /*92b0*/  IMAD R56, R70.reuse, R60, RZ ;  /* 0x0000003c46387224 */ /* 0x040fe400078e02ff */
[-C--:B------:R-:W-:Y:S01]  /*92c0*/  IMAD R54, R3, R72.reuse, R54 ;  /* 0x0000004803367224 */ /* 0x080fe200078e0236 */
[----:B------:R-:W-:Y:S01]  /*92d0*/  SHF.R.S32.HI R3, RZ, 0x18, R94 ;  /* 0x00000018ff037819 */ /* 0x000fe2000001145e */
[----:B------:R-:W-:Y:S02]  /*92e0*/  IMAD R59, R87, R72, R59 ;  /* 0x00000048573b7224 */ /* 0x000fe400078e023b */
[C---:B------:R-:W-:Y:S02]  /*92f0*/  IMAD R58, R70.reuse, R62, RZ ;  /* 0x0000003e463a7224 */ /* 0x040fe400078e02ff */
[----:B------:R-:W-:Y:S01]  /*9300*/  IMAD R56, R5, R72, R56 ;  /* 0x0000004805387224 */ /* 0x000fe200078e0238 */
[----:B------:R-:W-:Y:S01]  /*9310*/  I2IP.S8.S32.SAT R54, R59, R54, RZ ;  /* 0x000000363b367239 */ /* 0x000fe200000014ff */
[----:B------:R-:W-:Y:S01]  /*9320*/  IMAD R63, R70, R63, RZ ;  /* 0x0000003f463f7224 */ /* 0x000fe200078e02ff */
[----:B------:R-:W-:Y:S01]  /*9330*/  MOV R5, R93 ;  /* 0x0000005d00057202 */ /* 0x000fe20000000f00 */
[----:B------:R-:W-:Y:S01]  /*9340*/  IMAD R57, R0, R72, R57 ;  /* 0x0000004800397224 */ /* 0x000fe200078e0239 */
[----:B------:R-:W-:Y:S01]  /*9350*/  SHF.R.S32.HI R0, RZ, 0x18, R92 ;  /* 0x00000018ff007819 */ /* 0x000fe2000001145c */
[----:B------:R-:W-:Y:S01]  /*9360*/  IMAD R60, R70, R64, RZ ;  /* 0x00000040463c7224 */ /* 0x000fe200078e02ff */
[----:B------:R-:W-:Y:S01]  /*9370*/  I2IP.S8.S32.SAT R49, R53, R52, R54 ;  /* 0x0000003435317239 */ /* 0x000fe20000001436 */
[-C--:B------:R-:W-:Y:S01]  /*9380*/  IMAD R58, R3, R72.reuse, R58 ;  /* 0x00000048033a7224 */ /* 0x080fe200078e023a */
        /* <DEDUP_REMOVED lines=22> */
[----:B------:R-:W-:Y:S02]  /*94f0*/  UIADD3 UR9, UPT, UPT, UR49, 0x40, URZ ;  /* 0x0000004031097890 */ /* 0x000fe4000fffe0ff */
[----:B------:R-:W-:Y:S01]  /*9500*/  UIADD3 UR8, UPT, UPT, UR44, 0x6400, URZ ;  /* 0x000064002c087890 */ /* 0x000fe2000fffe0ff */
[----:B------:R-:W-:Y:S01]  /*9510*/  UMOV UR10, UR50 ;  /* 0x00000032000a7c82 */ /* 0x000fe20008000000 */
[----:B------:R-:W-:Y:S01]  /*9520*/  UMOV UR11, UR36 ;  /* 0x00000024000b7c82 */ /* 0x000fe20008000000 */
[----:B--2---:R-:W-:Y:S04]  /*9530*/  UIADD3 UR4, UP0, UPT, UR6, 0x680, URZ ;  /* 0x0000068006047890 */ /* 0x004fe8000ff1e0ff */
[----:B------:R-:W-:Y:S09]  /*9540*/  UIADD3.X UR5, UPT, UPT, URZ, UR7, URZ, UP0, !UPT ;  /* 0x00000007ff057290 */ /* 0x000ff200087fe4ff */
[----:B------:R2:W-:Y:S01]  /*9550*/  UTMASTG.3D [UR8], [UR4] ;  /* 0x00000008040073b5 */ /* 0x0005e20008010000 */
[----:B------:R0:W-:Y:S01]  /*9560*/  UTMACMDFLUSH ;  /* 0x00000000000079b7 */ /* 0x0001e20000000000 */
[----:B--2---:R-:W-:Y:S04]  /*9570*/  DEPBAR.LE SB0, 0x1 ;  /* 0x000080400000791a */ /* 0x004fe80000000000 */
.L_x_131:
[----:B------:R-:W-:Y:S05]  /*9580*/  BSYNC.RECONVERGENT B0 ;  /* 0x0000000000007941 */ /* 0x000fea0003800200 */
.L_x_130:
[----:B------:R-:W-:Y:S01]  /*9590*/  R2UR UR4, R147 ;  /* 0x00000000930472ca */ /* 0x000fe200000e0000 */
[----:B------:R-:W-:Y:S01]  /*95a0*/  BAR.SYNC.DEFER_BLOCKING 0x1, 0x80 ;  /* 0x0042000000007b1d */ /* 0x000fe20000010000 */
[----:B------:R-:W-:Y:S01]  /*95b0*/  ISETP.NE.AND P0, PT, R149, 0x2, PT ;  /* 0x000000029500780c */ /* 0x000fe20003f05270 */
[----:B------:R-:W-:Y:S01]  /*95c0*/  UISETP.NE.AND UP0, UPT, UR46, URZ, UPT ;  /* 0x000000ff2e00728c */ /* 0x000fe2000bf05270 */
[----:B------:R-:W-:Y:S01]  /*95d0*/  ISETP.NE.AND P1, PT, R68, 0x4, PT ;  /* 0x000000044400780c */ /* 0x000fe20003f25270 */
[----:B------:R-:W-:Y:S01]  /*95e0*/  UIADD3 UR20, UPT, UPT, UR37, UR63, URZ ;  /* 0x0000003f25147290 */ /* 0x000fe2000fffe0ff */
[----:B------:R-:W-:Y:S02]  /*95f0*/  SEL R3, RZ, 0x1, P0 ;  /* 0x00000001ff037807 */ /* 0x000fe40000000000 */
[----:B------:R-:W-:Y:S02]  /*9600*/  SEL R0, RZ, 0x1, P1 ;  /* 0x00000001ff007807 */ /* 0x000fe40000800000 */
[----:B------:R-:W-:Y:S02]  /*9610*/  LOP3.LUT R152, R152, R3, RZ, 0x3c, !PT ;  /* 0x0000000398987212 */ /* 0x000fe400078e3cff */
[----:B------:R-:W-:Y:S01]  /*9620*/  LOP3.LUT R153, R153, R0, RZ, 0x3c, !PT ;  /* 0x0000000099997212 */ /* 0x000fe200078e3cff */
[----:B------:R-:W-:Y:S01]  /*9630*/  UIADD3 UR16, UPT, UPT, UR38, UR4, URZ ;  /* 0x0000000426107290 */ /* 0x000fe2000fffe0ff */
[----:B------:R-:W-:Y:S02]  /*9640*/  SEL R149, R149, RZ, P0 ;  /* 0x000000ff95957207 */ /* 0x000fe40000000000 */
[----:B------:R-:W-:Y:S01]  /*9650*/  SEL R68, R68, RZ, P1 ;  /* 0x000000ff44447207 */ /* 0x000fe20000800000 */
[----:B------:R-:W-:Y:S01]  /*9660*/  UMOV UR36, UR59 ;  /* 0x0000003b00247c82 */ /* 0x000fe20008000000 */
[----:B------:R-:W-:Y:S07]  /*9670*/  BRA.U UP0, `(.L_x_132) ;  /* 0xffffffc500247547 */ /* 0x000fee000b83ffff */
[----:B------:R-:W-:Y:S05]  /*9680*/  EXIT ;  /* 0x000000000000794d */ /* 0x000fea0003800000 */
.L_x_25:
[----:B--2---:R2:W3:Y:S02]  /*9690*/  SYNCS.PHASECHK.TRANS64.TRYWAIT P0, [R3+URZ+0x220], R2 ;  /* 0x00022002030075a7 */ /* 0x0044e400080011ff */
[----:B---3--:R-:W-:Y:S05]  /*96a0*/  @!P0 NANOSLEEP.SYNCS 0x989680 ;  /* 0x009896800000895d */ /* 0x008fea0003900000 */
[----:B------:R-:W3:Y:S02]  /*96b0*/  @!P0 SYNCS.PHASECHK.TRANS64 P0, [R3+URZ+0x220], R2 ;  /* 0x00022002030085a7 */ /* 0x000ee400080010ff */
[----:B---3--:R-:W-:Y:S05]  /*96c0*/  @!P0 BRA `(.L_x_25) ;  /* 0xfffffffc00f08947 */ /* 0x008fea000383ffff */
[----:B------:R-:W-:Y:S05]  /*96d0*/  BRA `(.L_x_133) ;  /* 0xffffff84002c7947 */ /* 0x000fea000383ffff */
.L_x_28:
[----:B-1----:R-:W-:-:S07]  /*96e0*/  MOV R0, UR33 ;  /* 0x0000002100007c02 */ /* 0x002fce0008000f00 */
.L_x_134:
[----:B-1----:R1:W2:Y:S02]  /*96f0*/  SYNCS.PHASECHK.TRANS64.TRYWAIT P0, [R0+URZ+0xc0], R3 ;  /* 0x0000c003000075a7 */ /* 0x0022a400080011ff */
[----:B--2---:R-:W-:Y:S05]  /*9700*/  @!P0 NANOSLEEP.SYNCS 0x989680 ;  /* 0x009896800000895d */ /* 0x004fea0003900000 */
[----:B------:R-:W2:Y:S02]  /*9710*/  @!P0 SYNCS.PHASECHK.TRANS64 P0, [R0+URZ+0xc0], R3 ;  /* 0x0000c003000085a7 */ /* 0x000ea400080010ff */
[----:B--2---:R-:W-:Y:S05]  /*9720*/  @!P0 BRA `(.L_x_134) ;  /* 0xfffffffc00f08947 */ /* 0x004fea000383ffff */
[----:B------:R-:W-:Y:S05]  /*9730*/  BRA `(.L_x_27) ;  /* 0xffffff8400747947 */ /* 0x000fea000383ffff */
.L_x_35:
[----:B-1----:R-:W-:-:S07]  /*9740*/  MOV R0, UR17 ;  /* 0x0000001100007c02 */ /* 0x002fce0008000f00 */
.L_x_135:
[----:B-1----:R1:W2:Y:S02]  /*9750*/  SYNCS.PHASECHK.TRANS64.TRYWAIT P0, [R0+URZ+0xc0], R3 ;  /* 0x0000c003000075a7 */ /* 0x0022a400080011ff */
[----:B--2---:R-:W-:Y:S05]  /*9760*/  @!P0 NANOSLEEP.SYNCS 0x989680 ;  /* 0x009896800000895d */ /* 0x004fea0003900000 */
[----:B------:R-:W2:Y:S02]  /*9770*/  @!P0 SYNCS.PHASECHK.TRANS64 P0, [R0+URZ+0xc0], R3 ;  /* 0x0000c003000085a7 */ /* 0x000ea400080010ff */
[----:B--2---:R-:W-:Y:S05]  /*9780*/  @!P0 BRA `(.L_x_135) ;  /* 0xfffffffc00f08947 */ /* 0x004fea000383ffff */
[----:B------:R-:W-:Y:S05]  /*9790*/  BRA `(.L_x_34) ;  /* 0xffffff8800307947 */ /* 0x000fea000383ffff */
.L_x_40:
[----:B-1----:R1:W2:Y:S02]  /*97a0*/  SYNCS.PHASECHK.TRANS64.TRYWAIT P0, [R3+URZ+0x1b0], R0 ;  /* 0x0001b000030075a7 */ /* 0x0022a400080011ff */
[----:B--2---:R-:W-:Y:S05]  /*97b0*/  @!P0 NANOSLEEP.SYNCS 0x989680 ;  /* 0x009896800000895d */ /* 0x004fea0003900000 */
[----:B------:R-:W2:Y:S02]  /*97c0*/  @!P0 SYNCS.PHASECHK.TRANS64 P0, [R3+URZ+0x1b0], R0 ;  /* 0x0001b000030085a7 */ /* 0x000ea400080010ff */
[----:B--2---:R-:W-:Y:S05]  /*97d0*/  @!P0 BRA `(.L_x_40) ;  /* 0xfffffffc00f08947 */ /* 0x004fea000383ffff */
[----:B------:R-:W-:Y:S05]  /*97e0*/  BRA `(.L_x_136) ;  /* 0xffffff8800d47947 */ /* 0x000fea000383ffff */
.L_x_44:
[----:B-1----:R-:W-:-:S07]  /*97f0*/  MOV R0, UR4 ;  /* 0x0000000400007c02 */ /* 0x002fce0008000f00 */
.L_x_137:
[----:B-1----:R1:W2:Y:S02]  /*9800*/  SYNCS.PHASECHK.TRANS64.TRYWAIT P0, [R0+URZ], R3 ;  /* 0x00000003000075a7 */ /* 0x0022a400080011ff */
[----:B--2---:R-:W-:Y:S05]  /*9810*/  @!P0 NANOSLEEP.SYNCS 0x989680 ;  /* 0x009896800000895d */ /* 0x004fea0003900000 */
[----:B------:R-:W2:Y:S02]  /*9820*/  @!P0 SYNCS.PHASECHK.TRANS64 P0, [R0+URZ], R3 ;  /* 0x00000003000085a7 */ /* 0x000ea400080010ff */
[----:B--2---:R-:W-:Y:S05]  /*9830*/  @!P0 BRA `(.L_x_137) ;  /* 0xfffffffc00f08947 */ /* 0x004fea000383ffff */
[----:B------:R-:W-:Y:S05]  /*9840*/  BRA `(.L_x_138) ;  /* 0xffffff90007c7947 */ /* 0x000fea000383ffff */
.L_x_45:
[----:B------:R-:W-:-:S07]  /*9850*/  MOV R0, UR5 ;  /* 0x0000000500007c02 */ /* 0x000fce0008000f00 */
.L_x_139:
[----:B-1----:R1:W2:Y:S02]  /*9860*/  SYNCS.PHASECHK.TRANS64.TRYWAIT P0, [R0+URZ], R3 ;  /* 0x00000003000075a7 */ /* 0x0022a400080011ff */
[----:B--2---:R-:W-:Y:S05]  /*9870*/  @!P0 NANOSLEEP.SYNCS 0x989680 ;  /* 0x009896800000895d */ /* 0x004fea0003900000 */
[----:B------:R-:W2:Y:S02]  /*9880*/  @!P0 SYNCS.PHASECHK.TRANS64 P0, [R0+URZ], R3 ;  /* 0x00000003000085a7 */ /* 0x000ea400080010ff */
[----:B--2---:R-:W-:Y:S05]  /*9890*/  @!P0 BRA `(.L_x_139) ;  /* 0xfffffffc00f08947 */ /* 0x004fea000383ffff */
[----:B------:R-:W-:Y:S05]  /*98a0*/  BRA `(.L_x_140) ;  /* 0xffffff9000887947 */ /* 0x000fea000383ffff */
.L_x_46:
[----:B------:R-:W-:-:S07]  /*98b0*/  MOV R0, UR5 ;  /* 0x0000000500007c02 */ /* 0x000fce0008000f00 */
.L_x_141:
[----:B-1----:R1:W2:Y:S02]  /*98c0*/  SYNCS.PHASECHK.TRANS64.TRYWAIT P0, [R0+URZ], R3 ;  /* 0x00000003000075a7 */ /* 0x0022a400080011ff */
[----:B--2---:R-:W-:Y:S05]  /*98d0*/  @!P0 NANOSLEEP.SYNCS 0x989680 ;  /* 0x009896800000895d */ /* 0x004fea0003900000 */
[----:B------:R-:W2:Y:S02]  /*98e0*/  @!P0 SYNCS.PHASECHK.TRANS64 P0, [R0+URZ], R3 ;  /* 0x00000003000085a7 */ /* 0x000ea400080010ff */
[----:B--2---:R-:W-:Y:S05]  /*98f0*/  @!P0 BRA `(.L_x_141) ;  /* 0xfffffffc00f08947 */ /* 0x004fea000383ffff */
[----:B------:R-:W-:Y:S05]  /*9900*/  BRA `(.L_x_142) ;  /* 0xffffff9000947947 */ /* 0x000fea000383ffff */
.L_x_47:
[----:B------:R-:W-:-:S07]  /*9910*/  MOV R0, UR5 ;  /* 0x0000000500007c02 */ /* 0x000fce0008000f00 */
.L_x_143:
[----:B-1----:R1:W2:Y:S02]  /*9920*/  SYNCS.PHASECHK.TRANS64.TRYWAIT P0, [R0+URZ], R3 ;  /* 0x00000003000075a7 */ /* 0x0022a400080011ff */
[----:B--2---:R-:W-:Y:S05]  /*9930*/  @!P0 NANOSLEEP.SYNCS 0x989680 ;  /* 0x009896800000895d */ /* 0x004fea0003900000 */
[----:B------:R-:W2:Y:S02]  /*9940*/  @!P0 SYNCS.PHASECHK.TRANS64 P0, [R0+URZ], R3 ;  /* 0x00000003000085a7 */ /* 0x000ea400080010ff */
[----:B--2---:R-:W-:Y:S05]  /*9950*/  @!P0 BRA `(.L_x_143) ;  /* 0xfffffffc00f08947 */ /* 0x004fea000383ffff */
[----:B------:R-:W-:Y:S05]  /*9960*/  BRA `(.L_x_144) ;  /* 0xffffff9000a07947 */ /* 0x000fea000383ffff */
.L_x_48:
[----:B------:R-:W-:-:S07]  /*9970*/  MOV R0, UR5 ;  /* 0x0000000500007c02 */ /* 0x000fce0008000f00 */
.L_x_145:
[----:B-1----:R1:W2:Y:S02]  /*9980*/  SYNCS.PHASECHK.TRANS64.TRYWAIT P0, [R0+URZ], R3 ;  /* 0x00000003000075a7 */ /* 0x0022a400080011ff */
[----:B--2---:R-:W-:Y:S05]  /*9990*/  @!P0 NANOSLEEP.SYNCS 0x989680 ;  /* 0x009896800000895d */ /* 0x004fea0003900000 */
[----:B------:R-:W2:Y:S02]  /*99a0*/  @!P0 SYNCS.PHASECHK.TRANS64 P0, [R0+URZ], R3 ;  /* 0x00000003000085a7 */ /* 0x000ea400080010ff */
[----:B--2---:R-:W-:Y:S05]  /*99b0*/  @!P0 BRA `(.L_x_145) ;  /* 0xfffffffc00f08947 */ /* 0x004fea000383ffff */
[----:B------:R-:W-:Y:S05]  /*99c0*/  BRA `(.L_x_146) ;  /* 0xffffff9000ac7947 */ /* 0x000fea000383ffff */
.L_x_49:
[----:B------:R-:W-:-:S07]  /*99d0*/  MOV R0, UR5 ;  /* 0x0000000500007c02 */ /* 0x000fce0008000f00 */
.L_x_147:
[----:B-1----:R1:W2:Y:S02]  /*99e0*/  SYNCS.PHASECHK.TRANS64.TRYWAIT P0, [R0+URZ], R3 ;  /* 0x00000003000075a7 */ /* 0x0022a400080011ff */
[----:B--2---:R-:W-:Y:S05]  /*99f0*/  @!P0 NANOSLEEP.SYNCS 0x989680 ;  /* 0x009896800000895d */ /* 0x004fea0003900000 */
[----:B------:R-:W2:Y:S02]  /*9a00*/  @!P0 SYNCS.PHASECHK.TRANS64 P0, [R0+URZ], R3 ;  /* 0x00000003000085a7 */ /* 0x000ea400080010ff */
[----:B--2---:R-:W-:Y:S05]  /*9a10*/  @!P0 BRA `(.L_x_147) ;  /* 0xfffffffc00f08947 */ /* 0x004fea000383ffff */
[----:B------:R-:W-:Y:S05]  /*9a20*/  BRA `(.L_x_148) ;  /* 0xffffff9000b87947 */ /* 0x000fea000383ffff */
.L_x_50:
[----:B------:R-:W-:-:S07]  /*9a30*/  MOV R0, UR5 ;  /* 0x0000000500007c02 */ /* 0x000fce0008000f00 */
.L_x_149:
[----:B-1----:R1:W2:Y:S02]  /*9a40*/  SYNCS.PHASECHK.TRANS64.TRYWAIT P0, [R0+URZ], R3 ;  /* 0x00000003000075a7 */ /* 0x0022a400080011ff */
[----:B--2---:R-:W-:Y:S05]  /*9a50*/  @!P0 NANOSLEEP.SYNCS 0x989680 ;  /* 0x009896800000895d */ /* 0x004fea0003900000 */
[----:B------:R-:W2:Y:S02]  /*9a60*/  @!P0 SYNCS.PHASECHK.TRANS64 P0, [R0+URZ], R3 ;  /* 0x00000003000085a7 */ /* 0x000ea400080010ff */
[----:B--2---:R-:W-:Y:S05]  /*9a70*/  @!P0 BRA `(.L_x_149) ;  /* 0xfffffffc00f08947 */ /* 0x004fea000383ffff */
[----:B------:R-:W-:Y:S05]  /*9a80*/  BRA `(.L_x_150) ;  /* 0xffffff9000c47947 */ /* 0x000fea000383ffff */
.L_x_51:
[----:B------:R-:W-:-:S07]  /*9a90*/  MOV R0, UR5 ;  /* 0x0000000500007c02 */ /* 0x000fce0008000f00 */
.L_x_151:
[----:B-1----:R1:W2:Y:S02]  /*9aa0*/  SYNCS.PHASECHK.TRANS64.TRYWAIT P0, [R0+URZ], R3 ;  /* 0x00000003000075a7 */ /* 0x0022a400080011ff */
[----:B--2---:R-:W-:Y:S05]  /*9ab0*/  @!P0 NANOSLEEP.SYNCS 0x989680 ;  /* 0x009896800000895d */ /* 0x004fea0003900000 */
[----:B------:R-:W2:Y:S02]  /*9ac0*/  @!P0 SYNCS.PHASECHK.TRANS64 P0, [R0+URZ], R3 ;  /* 0x00000003000085a7 */ /* 0x000ea400080010ff */
[----:B--2---:R-:W-:Y:S05]  /*9ad0*/  @!P0 BRA `(.L_x_151) ;  /* 0xfffffffc00f08947 */ /* 0x004fea000383ffff */
[----:B------:R-:W-:Y:S05]  /*9ae0*/  BRA `(.L_x_152) ;  /* 0xffffff9000d07947 */ /* 0x000fea000383ffff */
.L_x_52:
[----:B------:R-:W-:-:S07]  /*9af0*/  MOV R0, UR5 ;  /* 0x0000000500007c02 */ /* 0x000fce0008000f00 */
.L_x_153:
[----:B-1----:R1:W2:Y:S02]  /*9b00*/  SYNCS.PHASECHK.TRANS64.TRYWAIT P0, [R0+URZ], R3 ;  /* 0x00000003000075a7 */ /* 0x0022a400080011ff */
[----:B--2---:R-:W-:Y:S05]  /*9b10*/  @!P0 NANOSLEEP.SYNCS 0x989680 ;  /* 0x009896800000895d */ /* 0x004fea0003900000 */
[----:B------:R-:W2:Y:S02]  /*9b20*/  @!P0 SYNCS.PHASECHK.TRANS64 P0, [R0+URZ], R3 ;  /* 0x00000003000085a7 */ /* 0x000ea400080010ff */
[----:B--2---:R-:W-:Y:S05]  /*9b30*/  @!P0 BRA `(.L_x_153) ;  /* 0xfffffffc00f08947 */ /* 0x004fea000383ffff */
[----:B------:R-:W-:Y:S05]  /*9b40*/  BRA `(.L_x_154) ;  /* 0xffffff9000dc7947 */ /* 0x000fea000383ffff */
.L_x_53:
[----:B------:R-:W-:-:S07]  /*9b50*/  MOV R0, UR5 ;  /* 0x0000000500007c02 */ /* 0x000fce0008000f00 */
.L_x_155:
[----:B-1----:R1:W2:Y:S02]  /*9b60*/  SYNCS.PHASECHK.TRANS64.TRYWAIT P0, [R0+URZ], R3 ;  /* 0x00000003000075a7 */ /* 0x0022a400080011ff */
[----:B--2---:R-:W-:Y:S05]  /*9b70*/  @!P0 NANOSLEEP.SYNCS 0x989680 ;  /* 0x009896800000895d */ /* 0x004fea0003900000 */
[----:B------:R-:W2:Y:S02]  /*9b80*/  @!P0 SYNCS.PHASECHK.TRANS64 P0, [R0+URZ], R3 ;  /* 0x00000003000085a7 */ /* 0x000ea400080010ff */
[----:B--2---:R-:W-:Y:S05]  /*9b90*/  @!P0 BRA `(.L_x_155) ;  /* 0xfffffffc00f08947 */ /* 0x004fea000383ffff */
[----:B------:R-:W-:Y:S05]  /*9ba0*/  BRA `(.L_x_156) ;  /* 0xffffff9000e87947 */ /* 0x000fea000383ffff */
.L_x_54:
[----:B------:R-:W-:-:S07]  /*9bb0*/  MOV R0, UR5 ;  /* 0x0000000500007c02 */ /* 0x000fce0008000f00 */
.L_x_157:
[----:B-1----:R1:W2:Y:S02]  /*9bc0*/  SYNCS.PHASECHK.TRANS64.TRYWAIT P0, [R0+URZ], R3 ;  /* 0x00000003000075a7 */ /* 0x0022a400080011ff */
[----:B--2---:R-:W-:Y:S05]  /*9bd0*/  @!P0 NANOSLEEP.SYNCS 0x989680 ;  /* 0x009896800000895d */ /* 0x004fea0003900000 */
[----:B------:R-:W2:Y:S02]  /*9be0*/  @!P0 SYNCS.PHASECHK.TRANS64 P0, [R0+URZ], R3 ;  /* 0x00000003000085a7 */ /* 0x000ea400080010ff */
[----:B--2---:R-:W-:Y:S05]  /*9bf0*/  @!P0 BRA `(.L_x_157) ;  /* 0xfffffffc00f08947 */ /* 0x004fea000383ffff */
[----:B------:R-:W-:Y:S05]  /*9c00*/  BRA `(.L_x_158) ;  /* 0xffffff9000f47947 */ /* 0x000fea000383ffff */
.L_x_55:
[----:B------:R-:W-:-:S07]  /*9c10*/  MOV R0, UR5 ;  /* 0x0000000500007c02 */ /* 0x000fce0008000f00 */
.L_x_159:
[----:B-1----:R1:W2:Y:S02]  /*9c20*/  SYNCS.PHASECHK.TRANS64.TRYWAIT P0, [R0+URZ], R3 ;  /* 0x00000003000075a7 */ /* 0x0022a400080011ff */
[----:B--2---:R-:W-:Y:S05]  /*9c30*/  @!P0 NANOSLEEP.SYNCS 0x989680 ;  /* 0x009896800000895d */ /* 0x004fea0003900000 */
[----:B------:R-:W2:Y:S02]  /*9c40*/  @!P0 SYNCS.PHASECHK.TRANS64 P0, [R0+URZ], R3 ;  /* 0x00000003000085a7 */ /* 0x000ea400080010ff */
[----:B--2---:R-:W-:Y:S05]  /*9c50*/  @!P0 BRA `(.L_x_159) ;  /* 0xfffffffc00f08947 */ /* 0x004fea000383ffff */
[----:B------:R-:W-:Y:S05]  /*9c60*/  BRA `(.L_x_160) ;  /* 0xffffff9400007947 */ /* 0x000fea000383ffff */
.L_x_56:
[----:B------:R-:W-:-:S07]  /*9c70*/  MOV R0, UR5 ;  /* 0x0000000500007c02 */ /* 0x000fce0008000f00 */
.L_x_161:
[----:B-1----:R1:W2:Y:S02]  /*9c80*/  SYNCS.PHASECHK.TRANS64.TRYWAIT P0, [R0+URZ], R3 ;  /* 0x00000003000075a7 */ /* 0x0022a400080011ff */
[----:B--2---:R-:W-:Y:S05]  /*9c90*/  @!P0 NANOSLEEP.SYNCS 0x989680 ;  /* 0x009896800000895d */ /* 0x004fea0003900000 */
[----:B------:R-:W2:Y:S02]  /*9ca0*/  @!P0 SYNCS.PHASECHK.TRANS64 P0, [R0+URZ], R3 ;  /* 0x00000003000085a7 */ /* 0x000ea400080010ff */
[----:B--2---:R-:W-:Y:S05]  /*9cb0*/  @!P0 BRA `(.L_x_161) ;  /* 0xfffffffc00f08947 */ /* 0x004fea000383ffff */
[----:B------:R-:W-:Y:S05]  /*9cc0*/  BRA `(.L_x_162) ;  /* 0xffffff94000c7947 */ /* 0x000fea000383ffff */
.L_x_57:
[----:B------:R-:W-:-:S07]  /*9cd0*/  MOV R0, UR5 ;  /* 0x0000000500007c02 */ /* 0x000fce0008000f00 */
.L_x_163:
[----:B-1----:R1:W2:Y:S02]  /*9ce0*/  SYNCS.PHASECHK.TRANS64.TRYWAIT P0, [R0+URZ], R3 ;  /* 0x00000003000075a7 */ /* 0x0022a400080011ff */
[----:B--2---:R-:W-:Y:S05]  /*9cf0*/  @!P0 NANOSLEEP.SYNCS 0x989680 ;  /* 0x009896800000895d */ /* 0x004fea0003900000 */
[----:B------:R-:W2:Y:S02]  /*9d00*/  @!P0 SYNCS.PHASECHK.TRANS64 P0, [R0+URZ], R3 ;  /* 0x00000003000085a7 */ /* 0x000ea400080010ff */
[----:B--2---:R-:W-:Y:S05]  /*9d10*/  @!P0 BRA `(.L_x_163) ;  /* 0xfffffffc00f08947 */ /* 0x004fea000383ffff */
[----:B------:R-:W-:Y:S05]  /*9d20*/  BRA `(.L_x_164) ;  /* 0xffffff9400187947 */ /* 0x000fea000383ffff */
.L_x_58:
[----:B------:R-:W-:-:S07]  /*9d30*/  MOV R0, UR5 ;  /* 0x0000000500007c02 */ /* 0x000fce0008000f00 */
.L_x_165:
[----:B-1----:R1:W2:Y:S02]  /*9d40*/  SYNCS.PHASECHK.TRANS64.TRYWAIT P0, [R0+URZ], R3 ;  /* 0x00000003000075a7 */ /* 0x0022a400080011ff */
[----:B--2---:R-:W-:Y:S05]  /*9d50*/  @!P0 NANOSLEEP.SYNCS 0x989680 ;  /* 0x009896800000895d */ /* 0x004fea0003900000 */
[----:B------:R-:W2:Y:S02]  /*9d60*/  @!P0 SYNCS.PHASECHK.TRANS64 P0, [R0+URZ], R3 ;  /* 0x00000003000085a7 */ /* 0x000ea400080010ff */
[----:B--2---:R-:W-:Y:S05]  /*9d70*/  @!P0 BRA `(.L_x_165) ;  /* 0xfffffffc00f08947 */ /* 0x004fea000383ffff */
[----:B------:R-:W-:Y:S05]  /*9d80*/  BRA `(.L_x_166) ;  /* 0xffffff9400247947 */ /* 0x000fea000383ffff */
.L_x_59:
[----:B------:R-:W-:-:S07]  /*9d90*/  MOV R0, UR5 ;  /* 0x0000000500007c02 */ /* 0x000fce0008000f00 */
.L_x_167:
[----:B-1----:R1:W2:Y:S02]  /*9da0*/  SYNCS.PHASECHK.TRANS64.TRYWAIT P0, [R0+URZ], R3 ;  /* 0x00000003000075a7 */ /* 0x0022a400080011ff */
[----:B--2---:R-:W-:Y:S05]  /*9db0*/  @!P0 NANOSLEEP.SYNCS 0x989680 ;  /* 0x009896800000895d */ /* 0x004fea0003900000 */
[----:B------:R-:W2:Y:S02]  /*9dc0*/  @!P0 SYNCS.PHASECHK.TRANS64 P0, [R0+URZ], R3 ;  /* 0x00000003000085a7 */ /* 0x000ea400080010ff */
[----:B--2---:R-:W-:Y:S05]  /*9dd0*/  @!P0 BRA `(.L_x_167) ;  /* 0xfffffffc00f08947 */ /* 0x004fea000383ffff */
[----:B------:R-:W-:Y:S05]  /*9de0*/  BRA `(.L_x_168) ;  /* 0xffffff9400307947 */ /* 0x000fea000383ffff */
.L_x_60:
[----:B------:R-:W-:-:S07]  /*9df0*/  MOV R0, UR5 ;  /* 0x0000000500007c02 */ /* 0x000fce0008000f00 */
.L_x_169:
[----:B-1----:R1:W2:Y:S02]  /*9e00*/  SYNCS.PHASECHK.TRANS64.TRYWAIT P0, [R0+URZ], R3 ;  /* 0x00000003000075a7 */ /* 0x0022a400080011ff */
[----:B--2---:R-:W-:Y:S05]  /*9e10*/  @!P0 NANOSLEEP.SYNCS 0x989680 ;  /* 0x009896800000895d */ /* 0x004fea0003900000 */
[----:B------:R-:W2:Y:S02]  /*9e20*/  @!P0 SYNCS.PHASECHK.TRANS64 P0, [R0+URZ], R3 ;  /* 0x00000003000085a7 */ /* 0x000ea400080010ff */
[----:B--2---:R-:W-:Y:S05]  /*9e30*/  @!P0 BRA `(.L_x_169) ;  /* 0xfffffffc00f08947 */ /* 0x004fea000383ffff */
[----:B------:R-:W-:Y:S05]  /*9e40*/  BRA `(.L_x_170) ;  /* 0xffffff94003c7947 */ /* 0x000fea000383ffff */
.L_x_61:
[----:B------:R-:W-:-:S07]  /*9e50*/  MOV R0, UR5 ;  /* 0x0000000500007c02 */ /* 0x000fce0008000f00 */
.L_x_171:
[----:B-1----:R1:W2:Y:S02]  /*9e60*/  SYNCS.PHASECHK.TRANS64.TRYWAIT P0, [R0+URZ], R3 ;  /* 0x00000003000075a7 */ /* 0x0022a400080011ff */
[----:B--2---:R-:W-:Y:S05]  /*9e70*/  @!P0 NANOSLEEP.SYNCS 0x989680 ;  /* 0x009896800000895d */ /* 0x004fea0003900000 */
[----:B------:R-:W2:Y:S02]  /*9e80*/  @!P0 SYNCS.PHASECHK.TRANS64 P0, [R0+URZ], R3 ;  /* 0x00000003000085a7 */ /* 0x000ea400080010ff */
[----:B--2---:R-:W-:Y:S05]  /*9e90*/  @!P0 BRA `(.L_x_171) ;  /* 0xfffffffc00f08947 */ /* 0x004fea000383ffff */
[----:B------:R-:W-:Y:S05]  /*9ea0*/  BRA `(.L_x_172) ;  /* 0xffffff9400487947 */ /* 0x000fea000383ffff */
.L_x_62:
[----:B------:R-:W-:-:S07]  /*9eb0*/  MOV R0, UR5 ;  /* 0x0000000500007c02 */ /* 0x000fce0008000f00 */
.L_x_173:
[----:B-1----:R1:W2:Y:S02]  /*9ec0*/  SYNCS.PHASECHK.TRANS64.TRYWAIT P0, [R0+URZ], R3 ;  /* 0x00000003000075a7 */ /* 0x0022a400080011ff */
[----:B--2---:R-:W-:Y:S05]  /*9ed0*/  @!P0 NANOSLEEP.SYNCS 0x989680 ;  /* 0x009896800000895d */ /* 0x004fea0003900000 */
[----:B------:R-:W2:Y:S02]  /*9ee0*/  @!P0 SYNCS.PHASECHK.TRANS64 P0, [R0+URZ], R3 ;  /* 0x00000003000085a7 */ /* 0x000ea400080010ff */
[----:B--2---:R-:W-:Y:S05]  /*9ef0*/  @!P0 BRA `(.L_x_173) ;  /* 0xfffffffc00f08947 */ /* 0x004fea000383ffff */
[----:B------:R-:W-:Y:S05]  /*9f00*/  BRA `(.L_x_174) ;  /* 0xffffff9400547947 */ /* 0x000fea000383ffff */
.L_x_63:
[----:B------:R-:W-:-:S07]  /*9f10*/  MOV R0, UR5 ;  /* 0x0000000500007c02 */ /* 0x000fce0008000f00 */
.L_x_175:
[----:B-1----:R1:W2:Y:S02]  /*9f20*/  SYNCS.PHASECHK.TRANS64.TRYWAIT P0, [R0+URZ], R3 ;  /* 0x00000003000075a7 */ /* 0x0022a400080011ff */
[----:B--2---:R-:W-:Y:S05]  /*9f30*/  @!P0 NANOSLEEP.SYNCS 0x989680 ;  /* 0x009896800000895d */ /* 0x004fea0003900000 */
[----:B------:R-:W2:Y:S02]  /*9f40*/  @!P0 SYNCS.PHASECHK.TRANS64 P0, [R0+URZ], R3 ;  /* 0x00000003000085a7 */ /* 0x000ea400080010ff */
[----:B--2---:R-:W-:Y:S05]  /*9f50*/  @!P0 BRA `(.L_x_175) ;  /* 0xfffffffc00f08947 */ /* 0x004fea000383ffff */
[----:B------:R-:W-:Y:S05]  /*9f60*/  BRA `(.L_x_176) ;  /* 0xffffff9400607947 */ /* 0x000fea000383ffff */
.L_x_64:
[----:B------:R-:W-:-:S07]  /*9f70*/  MOV R0, UR5 ;  /* 0x0000000500007c02 */ /* 0x000fce0008000f00 */
.L_x_177:
[----:B-1----:R1:W2:Y:S02]  /*9f80*/  SYNCS.PHASECHK.TRANS64.TRYWAIT P0, [R0+URZ], R3 ;  /* 0x00000003000075a7 */ /* 0x0022a400080011ff */
[----:B--2---:R-:W-:Y:S05]  /*9f90*/  @!P0 NANOSLEEP.SYNCS 0x989680 ;  /* 0x009896800000895d */ /* 0x004fea0003900000 */
[----:B------:R-:W2:Y:S02]  /*9fa0*/  @!P0 SYNCS.PHASECHK.TRANS64 P0, [R0+URZ], R3 ;  /* 0x00000003000085a7 */ /* 0x000ea400080010ff */
[----:B--2---:R-:W-:Y:S05]  /*9fb0*/  @!P0 BRA `(.L_x_177) ;  /* 0xfffffffc00f08947 */ /* 0x004fea000383ffff */
[----:B------:R-:W-:Y:S05]  /*9fc0*/  BRA `(.L_x_178) ;  /* 0xffffff94006c7947 */ /* 0x000fea000383ffff */
.L_x_65:
[----:B------:R-:W-:-:S07]  /*9fd0*/  MOV R0, UR5 ;  /* 0x0000000500007c02 */ /* 0x000fce0008000f00 */
.L_x_179:
[----:B-1----:R1:W2:Y:S02]  /*9fe0*/  SYNCS.PHASECHK.TRANS64.TRYWAIT P0, [R0+URZ], R3 ;  /* 0x00000003000075a7 */ /* 0x0022a400080011ff */
[----:B--2---:R-:W-:Y:S05]  /*9ff0*/  @!P0 NANOSLEEP.SYNCS 0x989680 ;  /* 0x009896800000895d */ /* 0x004fea0003900000 */
[----:B------:R-:W2:Y:S02]  /*a000*/  @!P0 SYNCS.PHASECHK.TRANS64 P0, [R0+URZ], R3 ;  /* 0x00000003000085a7 */ /* 0x000ea400080010ff */
[----:B--2---:R-:W-:Y:S05]  /*a010*/  @!P0 BRA `(.L_x_179) ;  /* 0xfffffffc00f08947 */ /* 0x004fea000383ffff */
[----:B------:R-:W-:Y:S05]  /*a020*/  BRA `(.L_x_180) ;  /* 0xffffff9400787947 */ /* 0x000fea000383ffff */
.L_x_66:
[----:B------:R-:W-:-:S07]  /*a030*/  MOV R0, UR5 ;  /* 0x0000000500007c02 */ /* 0x000fce0008000f00 */
.L_x_181:
[----:B-1----:R1:W2:Y:S02]  /*a040*/  SYNCS.PHASECHK.TRANS64.TRYWAIT P0, [R0+URZ], R3 ;  /* 0x00000003000075a7 */ /* 0x0022a400080011ff */
[----:B--2---:R-:W-:Y:S05]  /*a050*/  @!P0 NANOSLEEP.SYNCS 0x989680 ;  /* 0x009896800000895d */ /* 0x004fea0003900000 */
[----:B------:R-:W2:Y:S02]  /*a060*/  @!P0 SYNCS.PHASECHK.TRANS64 P0, [R0+URZ], R3 ;  /* 0x00000003000085a7 */ /* 0x000ea400080010ff */
[----:B--2---:R-:W-:Y:S05]  /*a070*/  @!P0 BRA `(.L_x_181) ;  /* 0xfffffffc00f08947 */ /* 0x004fea000383ffff */
[----:B------:R-:W-:Y:S05]  /*a080*/  BRA `(.L_x_182) ;  /* 0xffffff9400847947 */ /* 0x000fea000383ffff */
.L_x_69:
[----:B-1----:R1:W2:Y:S02]  /*a090*/  SYNCS.PHASECHK.TRANS64.TRYWAIT P0, [R2+URZ+0x210], R5 ;  /* 0x00021005020075a7 */ /* 0x0022a400080011ff */
[----:B--2---:R-:W-:Y:S05]  /*a0a0*/  @!P0 NANOSLEEP.SYNCS 0x989680 ;  /* 0x009896800000895d */ /* 0x004fea0003900000 */
[----:B------:R-:W2:Y:S02]  /*a0b0*/  @!P0 SYNCS.PHASECHK.TRANS64 P0, [R2+URZ+0x210], R5 ;  /* 0x00021005020085a7 */ /* 0x000ea400080010ff */
[----:B--2---:R-:W-:Y:S05]  /*a0c0*/  @!P0 BRA `(.L_x_69) ;  /* 0xfffffffc00f08947 */ /* 0x004fea000383ffff */
[----:B------:R-:W-:Y:S05]  /*a0d0*/  BRA `(.L_x_183) ;  /* 0xffffff9400e07947 */ /* 0x000fea000383ffff */
.L_x_70:
[----:B------:R-:W-:-:S07]  /*a0e0*/  MOV R2, UR4 ;  /* 0x0000000400027c02 */ /* 0x000fce0008000f00 */
.L_x_184:
[----:B-1----:R1:W2:Y:S02]  /*a0f0*/  SYNCS.PHASECHK.TRANS64.TRYWAIT P0, [R2+URZ+0x1c0], R5 ;  /* 0x0001c005020075a7 */ /* 0x0022a400080011ff */
[----:B--2---:R-:W-:Y:S05]  /*a100*/  @!P0 NANOSLEEP.SYNCS 0x989680 ;  /* 0x009896800000895d */ /* 0x004fea0003900000 */
[----:B------:R-:W2:Y:S02]  /*a110*/  @!P0 SYNCS.PHASECHK.TRANS64 P0, [R2+URZ+0x1c0], R5 ;  /* 0x0001c005020085a7 */ /* 0x000ea400080010ff */
[----:B--2---:R-:W-:Y:S05]  /*a120*/  @!P0 BRA `(.L_x_184) ;  /* 0xfffffffc00f08947 */ /* 0x004fea000383ffff */
[----:B------:R-:W-:Y:S05]  /*a130*/  BRA `(.L_x_185) ;  /* 0xffffff9400f07947 */ /* 0x000fea000383ffff */
.L_x_71:
[----:B-1----:R1:W2:Y:S02]  /*a140*/  SYNCS.PHASECHK.TRANS64.TRYWAIT P1, [R2+URZ+0x1b0], R5 ;  /* 0x0001b005020075a7 */ /* 0x0022a400080211ff */
[----:B--2---:R-:W-:Y:S05]  /*a150*/  @!P1 NANOSLEEP.SYNCS 0x989680 ;  /* 0x009896800000995d */ /* 0x004fea0003900000 */
[----:B------:R-:W2:Y:S02]  /*a160*/  @!P1 SYNCS.PHASECHK.TRANS64 P1, [R2+URZ+0x1b0], R5 ;  /* 0x0001b005020095a7 */ /* 0x000ea400080210ff */
[----:B--2---:R-:W-:Y:S05]  /*a170*/  @!P1 BRA `(.L_x_71) ;  /* 0xfffffffc00f09947 */ /* 0x004fea000383ffff */
[----:B------:R-:W-:Y:S05]  /*a180*/  BRA `(.L_x_186) ;  /* 0xffffff9800207947 */ /* 0x000fea000383ffff */
.L_x_74:
[----:B------:R-:W-:-:S07]  /*a190*/  MOV R0, UR4 ;  /* 0x0000000400007c02 */ /* 0x000fce0008000f00 */
.L_x_187:
[----:B-1----:R1:W2:Y:S02]  /*a1a0*/  SYNCS.PHASECHK.TRANS64.TRYWAIT P0, [R0+URZ+0x1c0], R3 ;  /* 0x0001c003000075a7 */ /* 0x0022a400080011ff */
[----:B--2---:R-:W-:Y:S05]  /*a1b0*/  @!P0 NANOSLEEP.SYNCS 0x989680 ;  /* 0x009896800000895d */ /* 0x004fea0003900000 */
[----:B------:R-:W2:Y:S02]  /*a1c0*/  @!P0 SYNCS.PHASECHK.TRANS64 P0, [R0+URZ+0x1c0], R3 ;  /* 0x0001c003000085a7 */ /* 0x000ea400080010ff */
[----:B--2---:R-:W-:Y:S05]  /*a1d0*/  @!P0 BRA `(.L_x_187) ;  /* 0xfffffffc00f08947 */ /* 0x004fea000383ffff */
[----:B------:R-:W-:Y:S05]  /*a1e0*/  BRA `(.L_x_73) ;  /* 0xffffff9800747947 */ /* 0x000fea000383ffff */
.L_x_81:
[----:B-1----:R1:W2:Y:S02]  /*a1f0*/  SYNCS.PHASECHK.TRANS64.TRYWAIT P1, [R0+URZ+0x1b0], R5 ;  /* 0x0001b005000075a7 */ /* 0x0022a400080211ff */
[----:B--2---:R-:W-:Y:S05]  /*a200*/  @!P1 NANOSLEEP.SYNCS 0x989680 ;  /* 0x009896800000995d */ /* 0x004fea0003900000 */
[----:B------:R-:W2:Y:S02]  /*a210*/  @!P1 SYNCS.PHASECHK.TRANS64 P1, [R0+URZ+0x1b0], R5 ;  /* 0x0001b005000095a7 */ /* 0x000ea400080210ff */
[----:B--2---:R-:W-:Y:S05]  /*a220*/  @!P1 BRA `(.L_x_81) ;  /* 0xfffffffc00f09947 */ /* 0x004fea000383ffff */
[----:B------:R-:W-:Y:S05]  /*a230*/  BRA `(.L_x_188) ;  /* 0xffffff9c00d07947 */ /* 0x000fea000383ffff */
.L_x_82:
[----:B------:R-:W-:-:S07]  /*a240*/  MOV R3, UR18 ;  /* 0x0000001200037c02 */ /* 0x000fce0008000f00 */
.L_x_189:
[----:B-1----:R1:W2:Y:S02]  /*a250*/  SYNCS.PHASECHK.TRANS64.TRYWAIT P0, [R3+URZ+0x1f0], R0 ;  /* 0x0001f000030075a7 */ /* 0x0022a400080011ff */
[----:B--2---:R-:W-:Y:S05]  /*a260*/  @!P0 NANOSLEEP.SYNCS 0x989680 ;  /* 0x009896800000895d */ /* 0x004fea0003900000 */
[----:B------:R-:W2:Y:S02]  /*a270*/  @!P0 SYNCS.PHASECHK.TRANS64 P0, [R3+URZ+0x1f0], R0 ;  /* 0x0001f000030085a7 */ /* 0x000ea400080010ff */
[----:B--2---:R-:W-:Y:S05]  /*a280*/  @!P0 BRA `(.L_x_189) ;  /* 0xfffffffc00f08947 */ /* 0x004fea000383ffff */
[----:B------:R-:W-:Y:S05]  /*a290*/  BRA `(.L_x_190) ;  /* 0xffffffa000047947 */ /* 0x000fea000383ffff */
.L_x_85:
[----:B------:R-:W-:Y:S07]  /*a2a0*/  MOV R0, UR6 ;  /* 0x0000000600007c02 */ /* 0x000fee0008000f00 */
.L_x_191:
[----:B-1----:R1:W2:Y:S02]  /*a2b0*/  SYNCS.PHASECHK.TRANS64.TRYWAIT P0, [R0+URZ], R3 ;  /* 0x00000003000075a7 */ /* 0x0022a400080011ff */
[----:B--2---:R-:W-:Y:S05]  /*a2c0*/  @!P0 NANOSLEEP.SYNCS 0x989680 ;  /* 0x009896800000895d */ /* 0x004fea0003900000 */
[----:B------:R-:W2:Y:S02]  /*a2d0*/  @!P0 SYNCS.PHASECHK.TRANS64 P0, [R0+URZ], R3 ;  /* 0x00000003000085a7 */ /* 0x000ea400080010ff */
[----:B--2---:R-:W-:Y:S05]  /*a2e0*/  @!P0 BRA `(.L_x_191) ;  /* 0xfffffffc00f08947 */ /* 0x004fea000383ffff */
[----:B------:R-:W-:Y:S05]  /*a2f0*/  BRA `(.L_x_84) ;  /* 0xffffffa000247947 */ /* 0x000fea000383ffff */
.L_x_88:
[----:B------:R-:W-:-:S07]  /*a300*/  MOV R0, UR4 ;  /* 0x0000000400007c02 */ /* 0x000fce0008000f00 */
.L_x_192:
[----:B--2---:R2:W4:Y:S02]  /*a310*/  SYNCS.PHASECHK.TRANS64.TRYWAIT P0, [R0+URZ], R3 ;  /* 0x00000003000075a7 */ /* 0x00452400080011ff */
[----:B----4-:R-:W-:Y:S05]  /*a320*/  @!P0 NANOSLEEP.SYNCS 0x989680 ;  /* 0x009896800000895d */ /* 0x010fea0003900000 */
[----:B------:R-:W4:Y:S02]  /*a330*/  @!P0 SYNCS.PHASECHK.TRANS64 P0, [R0+URZ], R3 ;  /* 0x00000003000085a7 */ /* 0x000f2400080010ff */
[----:B----4-:R-:W-:Y:S05]  /*a340*/  @!P0 BRA `(.L_x_192) ;  /* 0xfffffffc00f08947 */ /* 0x010fea000383ffff */
[----:B------:R-:W-:Y:S05]  /*a350*/  BRA `(.L_x_193) ;  /* 0xffffffa000c47947 */ /* 0x000fea000383ffff */
.L_x_89:
[----:B------:R-:W-:-:S07]  /*a360*/  MOV R0, UR5 ;  /* 0x0000000500007c02 */ /* 0x000fce0008000f00 */
.L_x_194:
[----:B-1----:R1:W2:Y:S02]  /*a370*/  SYNCS.PHASECHK.TRANS64.TRYWAIT P0, [R0+URZ], R3 ;  /* 0x00000003000075a7 */ /* 0x0022a400080011ff */
[----:B--2---:R-:W-:Y:S05]  /*a380*/  @!P0 NANOSLEEP.SYNCS 0x989680 ;  /* 0x009896800000895d */ /* 0x004fea0003900000 */
[----:B------:R-:W2:Y:S02]  /*a390*/  @!P0 SYNCS.PHASECHK.TRANS64 P0, [R0+URZ], R3 ;  /* 0x00000003000085a7 */ /* 0x000ea400080010ff */
[----:B--2---:R-:W-:Y:S05]  /*a3a0*/  @!P0 BRA `(.L_x_194) ;  /* 0xfffffffc00f08947 */ /* 0x004fea000383ffff */
[----:B------:R-:W-:Y:S05]  /*a3b0*/  BRA `(.L_x_195) ;  /* 0xffffffa000d07947 */ /* 0x000fea000383ffff */
.L_x_90:
[----:B------:R-:W-:-:S07]  /*a3c0*/  MOV R0, UR5 ;  /* 0x0000000500007c02 */ /* 0x000fce0008000f00 */
.L_x_196:
[----:B-1----:R1:W2:Y:S02]  /*a3d0*/  SYNCS.PHASECHK.TRANS64.TRYWAIT P0, [R0+URZ], R3 ;  /* 0x00000003000075a7 */ /* 0x0022a400080011ff */
[----:B--2---:R-:W-:Y:S05]  /*a3e0*/  @!P0 NANOSLEEP.SYNCS 0x989680 ;  /* 0x009896800000895d */ /* 0x004fea0003900000 */
[----:B------:R-:W2:Y:S02]  /*a3f0*/  @!P0 SYNCS.PHASECHK.TRANS64 P0, [R0+URZ], R3 ;  /* 0x00000003000085a7 */ /* 0x000ea400080010ff */
[----:B--2---:R-:W-:Y:S05]  /*a400*/  @!P0 BRA `(.L_x_196) ;  /* 0xfffffffc00f08947 */ /* 0x004fea000383ffff */
[----:B------:R-:W-:Y:S05]  /*a410*/  BRA `(.L_x_197) ;  /* 0xffffffa000dc7947 */ /* 0x000fea000383ffff */
.L_x_91:
[----:B------:R-:W-:-:S07]  /*a420*/  MOV R0, UR4 ;  /* 0x0000000400007c02 */ /* 0x000fce0008000f00 */
.L_x_198:
[----:B-1----:R1:W2:Y:S02]  /*a430*/  SYNCS.PHASECHK.TRANS64.TRYWAIT P0, [R0+URZ], R3 ;  /* 0x00000003000075a7 */ /* 0x0022a400080011ff */
[----:B--2---:R-:W-:Y:S05]  /*a440*/  @!P0 NANOSLEEP.SYNCS 0x989680 ;  /* 0x009896800000895d */ /* 0x004fea0003900000 */
[----:B------:R-:W2:Y:S02]  /*a450*/  @!P0 SYNCS.PHASECHK.TRANS64 P0, [R0+URZ], R3 ;  /* 0x00000003000085a7 */ /* 0x000ea400080010ff */
[----:B--2---:R-:W-:Y:S05]  /*a460*/  @!P0 BRA `(.L_x_198) ;  /* 0xfffffffc00f08947 */ /* 0x004fea000383ffff */
[----:B------:R-:W-:Y:S05]  /*a470*/  BRA `(.L_x_199) ;  /* 0xffffffa000e87947 */ /* 0x000fea000383ffff */
.L_x_96:
[----:B--2---:R2:W3:Y:S02]  /*a480*/  SYNCS.PHASECHK.TRANS64.TRYWAIT P0, [R12+URZ+0x1b0], R9 ;  /* 0x0001b0090c0075a7 */ /* 0x0044e400080011ff */
[----:B---3--:R-:W-:Y:S05]  /*a490*/  @!P0 NANOSLEEP.SYNCS 0x989680 ;  /* 0x009896800000895d */ /* 0x008fea0003900000 */
[----:B------:R-:W3:Y:S02]  /*a4a0*/  @!P0 SYNCS.PHASECHK.TRANS64 P0, [R12+URZ+0x1b0], R9 ;  /* 0x0001b0090c0085a7 */ /* 0x000ee400080010ff */
[----:B---3--:R-:W-:Y:S05]  /*a4b0*/  @!P0 BRA `(.L_x_96) ;  /* 0xfffffffc00f08947 */ /* 0x008fea000383ffff */
[----:B------:R-:W-:Y:S05]  /*a4c0*/  BRA `(.L_x_200) ;  /* 0xffffffa800007947 */ /* 0x000fea000383ffff */
.L_x_99:
[----:B------:R-:W-:Y:S07]  /*a4d0*/  MOV R0, UR21 ;  /* 0x0000001500007c02 */ /* 0x000fee0008000f00 */
.L_x_201:
[----:B--2---:R2:W3:Y:S02]  /*a4e0*/  SYNCS.PHASECHK.TRANS64.TRYWAIT P2, [R0+URZ+0x1a8], R11 ;  /* 0x0001a80b000075a7 */ /* 0x0044e400080411ff */
[----:B---3--:R-:W-:Y:S05]  /*a4f0*/  @!P2 NANOSLEEP.SYNCS 0x989680 ;  /* 0x009896800000a95d */ /* 0x008fea0003900000 */
[----:B------:R-:W3:Y:S02]  /*a500*/  @!P2 SYNCS.PHASECHK.TRANS64 P2, [R0+URZ+0x1a8], R11 ;  /* 0x0001a80b0000a5a7 */ /* 0x000ee400080410ff */
[----:B---3--:R-:W-:Y:S05]  /*a510*/  @!P2 BRA `(.L_x_201) ;  /* 0xfffffffc00f0a947 */ /* 0x008fea000383ffff */
[----:B------:R-:W-:Y:S05]  /*a520*/  BRA `(.L_x_98) ;  /* 0xffffffac00687947 */ /* 0x000fea000383ffff */
.L_x_102:
[----:B--2---:R-:W-:Y:S07]  /*a530*/  MOV R0, UR21 ;  /* 0x0000001500007c02 */ /* 0x004fee0008000f00 */
.L_x_202:
[----:B--2---:R2:W3:Y:S02]  /*a540*/  SYNCS.PHASECHK.TRANS64.TRYWAIT P0, [R0+URZ+0x190], R9 ;  /* 0x00019009000075a7 */ /* 0x0044e400080011ff */
[----:B---3--:R-:W-:Y:S05]  /*a550*/  @!P0 NANOSLEEP.SYNCS 0x989680 ;  /* 0x009896800000895d */ /* 0x008fea0003900000 */
[----:B------:R-:W3:Y:S02]  /*a560*/  @!P0 SYNCS.PHASECHK.TRANS64 P0, [R0+URZ+0x190], R9 ;  /* 0x00019009000085a7 */ /* 0x000ee400080010ff */
[----:B---3--:R-:W-:Y:S05]  /*a570*/  @!P0 BRA `(.L_x_202) ;  /* 0xfffffffc00f08947 */ /* 0x008fea000383ffff */
[----:B------:R-:W-:Y:S05]  /*a580*/  BRA `(.L_x_203) ;  /* 0xffffffac00c47947 */ /* 0x000fea000383ffff */
.L_x_103:
[----:B------:R-:W-:Y:S07]  /*a590*/  MOV R0, UR21 ;  /* 0x0000001500007c02 */ /* 0x000fee0008000f00 */
.L_x_204:
[----:B--2---:R2:W3:Y:S02]  /*a5a0*/  SYNCS.PHASECHK.TRANS64.TRYWAIT P0, [R0+URZ+0x198], R9 ;  /* 0x00019809000075a7 */ /* 0x0044e400080011ff */
[----:B---3--:R-:W-:Y:S05]  /*a5b0*/  @!P0 NANOSLEEP.SYNCS 0x989680 ;  /* 0x009896800000895d */ /* 0x008fea0003900000 */
[----:B------:R-:W3:Y:S02]  /*a5c0*/  @!P0 SYNCS.PHASECHK.TRANS64 P0, [R0+URZ+0x198], R9 ;  /* 0x00019809000085a7 */ /* 0x000ee400080010ff */
[----:B---3--:R-:W-:Y:S05]  /*a5d0*/  @!P0 BRA `(.L_x_204) ;  /* 0xfffffffc00f08947 */ /* 0x008fea000383ffff */
[----:B------:R-:W-:Y:S05]  /*a5e0*/  BRA `(.L_x_205) ;  /* 0xffffffb000007947 */ /* 0x000fea000383ffff */
.L_x_105:
[----:B------:R-:W-:-:S07]  /*a5f0*/  MOV R0, UR21 ;  /* 0x0000001500007c02 */ /* 0x000fce0008000f00 */
.L_x_206:
[----:B---3--:R3:W4:Y:S02]  /*a600*/  SYNCS.PHASECHK.TRANS64.TRYWAIT P0, [R0+URZ+0x190], R3 ;  /* 0x00019003000075a7 */ /* 0x00872400080011ff */
[----:B----4-:R-:W-:Y:S05]  /*a610*/  @!P0 NANOSLEEP.SYNCS 0x989680 ;  /* 0x009896800000895d */ /* 0x010fea0003900000 */
[----:B------:R-:W4:Y:S02]  /*a620*/  @!P0 SYNCS.PHASECHK.TRANS64 P0, [R0+URZ+0x190], R3 ;  /* 0x00019003000085a7 */ /* 0x000f2400080010ff */
[----:B----4-:R-:W-:Y:S05]  /*a630*/  @!P0 BRA `(.L_x_206) ;  /* 0xfffffffc00f08947 */ /* 0x010fea000383ffff */
[----:B------:R-:W-:Y:S05]  /*a640*/  BRA `(.L_x_207) ;  /* 0xffffffb000747947 */ /* 0x000fea000383ffff */
.L_x_107:
[----:B-1----:R1:W2:Y:S02]  /*a650*/  SYNCS.PHASECHK.TRANS64.TRYWAIT P0, [R3+URZ+0x1b0], R0 ;  /* 0x0001b000030075a7 */ /* 0x0022a400080011ff */
[----:B--2---:R-:W-:Y:S05]  /*a660*/  @!P0 NANOSLEEP.SYNCS 0x989680 ;  /* 0x009896800000895d */ /* 0x004fea0003900000 */
[----:B------:R-:W2:Y:S02]  /*a670*/  @!P0 SYNCS.PHASECHK.TRANS64 P0, [R3+URZ+0x1b0], R0 ;  /* 0x0001b000030085a7 */ /* 0x000ea400080010ff */
[----:B--2---:R-:W-:Y:S05]  /*a680*/  @!P0 BRA `(.L_x_107) ;  /* 0xfffffffc00f08947 */ /* 0x004fea000383ffff */
[----:B------:R-:W-:Y:S05]  /*a690*/  BRA `(.L_x_208) ;  /* 0xffffffb400307947 */ /* 0x000fea000383ffff */
.L_x_118:
[----:B-1----:R1:W2:Y:S02]  /*a6a0*/  SYNCS.PHASECHK.TRANS64.TRYWAIT P1, [R3+URZ+0x180], R0 ;  /* 0x00018000030075a7 */ /* 0x0022a400080211ff */
[----:B--2---:R-:W-:Y:S05]  /*a6b0*/  @!P1 NANOSLEEP.SYNCS 0x989680 ;  /* 0x009896800000995d */ /* 0x004fea0003900000 */
[----:B------:R-:W2:Y:S02]  /*a6c0*/  @!P1 SYNCS.PHASECHK.TRANS64 P1, [R3+URZ+0x180], R0 ;  /* 0x00018000030095a7 */ /* 0x000ea400080210ff */
[----:B--2---:R-:W-:Y:S05]  /*a6d0*/  @!P1 BRA `(.L_x_118) ;  /* 0xfffffffc00f09947 */ /* 0x004fea000383ffff */
[----:B------:R-:W-:Y:S05]  /*a6e0*/  BRA `(.L_x_117) ;  /* 0xffffffc000b07947 */ /* 0x000fea000383ffff */
.L_x_120:
[----:B----4-:R4:W1:Y:S02]  /*a6f0*/  SYNCS.PHASECHK.TRANS64.TRYWAIT P0, [R78+URZ+0x1d0], R5 ;  /* 0x0001d0054e0075a7 */ /* 0x01086400080011ff */
[----:B-1----:R-:W-:Y:S05]  /*a700*/  @!P0 NANOSLEEP.SYNCS 0x989680 ;  /* 0x009896800000895d */ /* 0x002fea0003900000 */
[----:B------:R-:W1:Y:S02]  /*a710*/  @!P0 SYNCS.PHASECHK.TRANS64 P0, [R78+URZ+0x1d0], R5 ;  /* 0x0001d0054e0085a7 */ /* 0x000e6400080010ff */
[----:B-1----:R-:W-:Y:S05]  /*a720*/  @!P0 BRA `(.L_x_120) ;  /* 0xfffffffc00f08947 */ /* 0x002fea000383ffff */
[----:B------:R-:W-:Y:S05]  /*a730*/  BRA `(.L_x_119) ;  /* 0xffffffc4000c7947 */ /* 0x000fea000383ffff */
.L_x_128:
[----:B--2---:R2:W3:Y:S02]  /*a740*/  SYNCS.PHASECHK.TRANS64.TRYWAIT P0, [R111+URZ+0x180], R0 ;  /* 0x000180006f0075a7 */ /* 0x0044e400080011ff */
[----:B---3--:R-:W-:Y:S05]  /*a750*/  @!P0 NANOSLEEP.SYNCS 0x989680 ;  /* 0x009896800000895d */ /* 0x008fea0003900000 */
[----:B------:R-:W3:Y:S02]  /*a760*/  @!P0 SYNCS.PHASECHK.TRANS64 P0, [R111+URZ+0x180], R0 ;  /* 0x000180006f0085a7 */ /* 0x000ee400080010ff */
[----:B---3--:R-:W-:Y:S05]  /*a770*/  @!P0 BRA `(.L_x_128) ;  /* 0xfffffffc00f08947 */ /* 0x008fea000383ffff */
[----:B------:R-:W-:Y:S05]  /*a780*/  BRA `(.L_x_127) ;  /* 0xffffffd800107947 */ /* 0x000fea000383ffff */
        .weak           $__internal_0_$__cuda_sm10x_tcgen05_guardrail_trap_col_being_dealloced_not_returned_by_alloc
        .type           $__internal_0_$__cuda_sm10x_tcgen05_guardrail_trap_col_being_dealloced_not_returned_by_alloc,@function
        .size           $__internal_0_$__cuda_sm10x_tcgen05_guardrail_trap_col_being_dealloced_not_returned_by_alloc,($__internal_1_$__cuda_sm10x_tcgen05_guardrail_trap_phase_invalid_during_alloc - $__internal_0_$__cuda_sm10x_tcgen05_guardrail_trap_col_being_dealloced_not_returned_by_alloc)
$__internal_0_$__cuda_sm10x_tcgen05_guardrail_trap_col_being_dealloced_not_returned_by_alloc:
[----:B------:R-:W-:Y:S05]  /*a790*/  BPT.TRAP 0x1 ;  /* 0x000000040000795c */ /* 0x000fea0000300000 */
[----:B------:R-:W-:-:S04]  /*a7a0*/  HFMA2 R3, -RZ, RZ, 0, 0 ;  /* 0x00000000ff037431 */ /* 0x000fc800000001ff */
[----:B------:R-:W-:Y:S05]  /*a7b0*/  RET.REL.NODEC R2 `(_ZN7cutlass13device_kernelINS_4gemm6kernel13GemmUniversalIN4cute5tupleIJiiiiEEENS1_10collective13CollectiveMmaINS1_35MainloopSm100TmaUmmaWarpSpecializedILi24ELi2ELi4ENS5_IJNS4_1CILi1EEENSA_ILi4EEESB_EEEEENS5_IJNSA_ILi128EEESF_NSA_ILi32EEEEEEaNS5_IJlSB_lEEEaSI_NS4_8TiledMMAINS4_8MMA_AtomIJNS4_15SM100_MMA_S8_SSIaaiLi128ELi128ELNS4_4UMMA5MajorE0ELSN_0ELNSM_8SaturateE0EEEEEENS4_6LayoutINS5_IJSB_SB_SB_EEENS5_IJNSA_ILi0EEEST_ST_EEEEENS5_IJNS4_10UnderscoreESW_SW_EEEEENS4_23SM90_TMA_LOAD_MULTICASTENS4_14ComposedLayoutINS4_7SwizzleILi1ELi4ELi3EEENS4_18smem_ptr_flag_bitsILi8EEENSR_INS5_IJNSA_ILi8EEESG_EEENS5_IJSG_SB_EEEEEEEvNS4_8identityENS4_13SM90_TMA_LOADES19_vS1A_EENS_8epilogue10collective18CollectiveEpilogueINS1D_23Sm100TmaWarpSpecializedILi2ELi2ELi64ELb0ELb0EEEJSH_NS5_IJNSR_ISF_SB_EENSR_INSA_ILi64EEESB_EEEEEaSI_aSI_NS1D_6fusion15FusionCallbacksIS1H_NS1M_17LinearCombinationIaiaiLNS_15FloatRoundStyleE2EEESH_S1L_JEEENS4_5SM1004TMEM4LOAD26SM100_TMEM_LOAD_32dp32b64xES1B_NS10_INS11_ILi2ELi4ELi3EEES14_NSR_INS5_IJS15_S1J_EEENS5_IJS1J_SB_EEEEEEENS4_39AutoVectorizingCopyWithAssumedAlignmentILi128EEENS4_14SM90_TMA_STOREES20_S22_S22_EEEvvEEEEvNT_6ParamsE) ;  /* 0xffffff5802107950 */ /* 0x000fea0003c3ffff */
        .weak           $__internal_1_$__cuda_sm10x_tcgen05_guardrail_trap_phase_invalid_during_alloc
        .type           $__internal_1_$__cuda_sm10x_tcgen05_guardrail_trap_phase_invalid_during_alloc,@function
        .size           $__internal_1_$__cuda_sm10x_tcgen05_guardrail_trap_phase_invalid_during_alloc,($__internal_2_$__cuda_sm10x_tcgen05_guardrail_trap_unallocated_columns_being_dealloced - $__internal_1_$__cuda_sm10x_tcgen05_guardrail_trap_phase_invalid_during_alloc)
$__internal_1_$__cuda_sm10x_tcgen05_guardrail_trap_phase_invalid_during_alloc:
[----:B------:R-:W-:Y:S05]  /*a7c0*/  BPT.TRAP 0x1 ;  /* 0x000000040000795c */ /* 0x000fea0000300000 */
[----:B------:R-:W-:-:S04]  /*a7d0*/  MOV R5, 0x0 ;  /* 0x0000000000057802 */ /* 0x000fc80000000f00 */
[----:B------:R-:W-:Y:S05]  /*a7e0*/  RET.REL.NODEC R4 `(_ZN7cutlass13device_kernelINS_4gemm6kernel13GemmUniversalIN4cute5tupleIJiiiiEEENS1_10collective13CollectiveMmaINS1_35MainloopSm100TmaUmmaWarpSpecializedILi24ELi2ELi4ENS5_IJNS4_1CILi1EEENSA_ILi4EEESB_EEEEENS5_IJNSA_ILi128EEESF_NSA_ILi32EEEEEEaNS5_IJlSB_lEEEaSI_NS4_8TiledMMAINS4_8MMA_AtomIJNS4_15SM100_MMA_S8_SSIaaiLi128ELi128ELNS4_4UMMA5MajorE0ELSN_0ELNSM_8SaturateE0EEEEEENS4_6LayoutINS5_IJSB_SB_SB_EEENS5_IJNSA_ILi0EEEST_ST_EEEEENS5_IJNS4_10UnderscoreESW_SW_EEEEENS4_23SM90_TMA_LOAD_MULTICASTENS4_14ComposedLayoutINS4_7SwizzleILi1ELi4ELi3EEENS4_18smem_ptr_flag_bitsILi8EEENSR_INS5_IJNSA_ILi8EEESG_EEENS5_IJSG_SB_EEEEEEEvNS4_8identityENS4_13SM90_TMA_LOADES19_vS1A_EENS_8epilogue10collective18CollectiveEpilogueINS1D_23Sm100TmaWarpSpecializedILi2ELi2ELi64ELb0ELb0EEEJSH_NS5_IJNSR_ISF_SB_EENSR_INSA_ILi64EEESB_EEEEEaSI_aSI_NS1D_6fusion15FusionCallbacksIS1H_NS1M_17LinearCombinationIaiaiLNS_15FloatRoundStyleE2EEESH_S1L_JEEENS4_5SM1004TMEM4LOAD26SM100_TMEM_LOAD_32dp32b64xES1B_NS10_INS11_ILi2ELi4ELi3EEES14_NSR_INS5_IJS15_S1J_EEENS5_IJS1J_SB_EEEEEEENS4_39AutoVectorizingCopyWithAssumedAlignmentILi128EEENS4_14SM90_TMA_STOREES20_S22_S22_EEEvvEEEEvNT_6ParamsE) ;  /* 0xffffff5804047950 */ /* 0x000fea0003c3ffff */
        .weak           $__internal_2_$__cuda_sm10x_tcgen05_guardrail_trap_unallocated_columns_being_dealloced
        .type           $__internal_2_$__cuda_sm10x_tcgen05_guardrail_trap_unallocated_columns_being_dealloced,@function
        .size           $__internal_2_$__cuda_sm10x_tcgen05_guardrail_trap_unallocated_columns_being_dealloced,(.L_x_210 - $__internal_2_$__cuda_sm10x_tcgen05_guardrail_trap_unallocated_columns_being_dealloced)
$__internal_2_$__cuda_sm10x_tcgen05_guardrail_trap_unallocated_columns_being_dealloced:
[----:B------:R-:W-:Y:S05]  /*a7f0*/  BPT.TRAP 0x1 ;  /* 0x000000040000795c */ /* 0x000fea0000300000 */
[----:B------:R-:W-:-:S04]  /*a800*/  HFMA2 R3, -RZ, RZ, 0, 0 ;  /* 0x00000000ff037431 */ /* 0x000fc800000001ff */
[----:B------:R-:W-:Y:S05]  /*a810*/  RET.REL.NODEC R2 `(_ZN7cutlass13device_kernelINS_4gemm6kernel13GemmUniversalIN4cute5tupleIJiiiiEEENS1_10collective13CollectiveMmaINS1_35MainloopSm100TmaUmmaWarpSpecializedILi24ELi2ELi4ENS5_IJNS4_1CILi1EEENSA_ILi4EEESB_EEEEENS5_IJNSA_ILi128EEESF_NSA_ILi32EEEEEEaNS5_IJlSB_lEEEaSI_NS4_8TiledMMAINS4_8MMA_AtomIJNS4_15SM100_MMA_S8_SSIaaiLi128ELi128ELNS4_4UMMA5MajorE0ELSN_0ELNSM_8SaturateE0EEEEEENS4_6LayoutINS5_IJSB_SB_SB_EEENS5_IJNSA_ILi0EEEST_ST_EEEEENS5_IJNS4_10UnderscoreESW_SW_EEEEENS4_23SM90_TMA_LOAD_MULTICASTENS4_14ComposedLayoutINS4_7SwizzleILi1ELi4ELi3EEENS4_18smem_ptr_flag_bitsILi8EEENSR_INS5_IJNSA_ILi8EEESG_EEENS5_IJSG_SB_EEEEEEEvNS4_8identityENS4_13SM90_TMA_LOADES19_vS1A_EENS_8epilogue10collective18CollectiveEpilogueINS1D_23Sm100TmaWarpSpecializedILi2ELi2ELi64ELb0ELb0EEEJSH_NS5_IJNSR_ISF_SB_EENSR_INSA_ILi64EEESB_EEEEEaSI_aSI_NS1D_6fusion15FusionCallbacksIS1H_NS1M_17LinearCombinationIaiaiLNS_15FloatRoundStyleE2EEESH_S1L_JEEENS4_5SM1004TMEM4LOAD26SM100_TMEM_LOAD_32dp32b64xES1B_NS10_INS11_ILi2ELi4ELi3EEES14_NSR_INS5_IJS15_S1J_EEENS5_IJS1J_SB_EEEEEEENS4_39AutoVectorizingCopyWithAssumedAlignmentILi128EEENS4_14SM90_TMA_STOREES20_S22_S22_EEEvvEEEEvNT_6ParamsE) ;  /* 0xffffff5402f87950 */ /* 0x000fea0003c3ffff */
.L_x_209:
[----:B------:R-:W-:-:S00]  /*a820*/  BRA `(.L_x_209) ;  /* 0xfffffffc00fc7947 */ /* 0x000fc0000383ffff */
[----:B------:R-:W-:-:S00]  /*a830*/  NOP ;  /* 0x0000000000007918 */ /* 0x000fc00000000000 */
        /* <DEDUP_REMOVED lines=12> */
.L_x_210:


//--------------------- .nv.global.init           --------------------------
	.section	.nv.global.init,"aw",@progbits
.nv.global.init:
	.type		$str$27,@object
	.size		$str$27,($str$28 - $str$27)
$str$27:
        /*0000*/ 	.byte	0x28, 0x61, 0x64, 0x64, 0x72, 0x65, 0x73, 0x73, 0x20, 0x26, 0x20, 0x6d, 0x61, 0x73, 0x6b, 0x29
        /*0010*/ 	.byte	0x20, 0x3d, 0x3d, 0x20, 0x30, 0x00
	.type		$str$28,@object
	.size		$str$28,($str$26 - $str$28)
$str$28:
        /*0016*/ 	.byte	0x2f, 0x74, 0x6d, 0x70, 0x2f, 0x63, 0x75, 0x74, 0x6c, 0x61, 0x73, 0x73, 0x5f, 0x73, 0x77, 0x65
        /*0026*/ 	.byte	0x65, 0x70, 0x5f, 0x73, 0x72, 0x63, 0x2f, 0x69, 0x6e, 0x63, 0x6c, 0x75, 0x64, 0x65, 0x2f, 0x63
        /*0036*/ 	.byte	0x75, 0x74, 0x65, 0x2f, 0x70, 0x6f, 0x69, 0x6e, 0x74, 0x65, 0x72, 0x5f, 0x66, 0x6c, 0x61, 0x67
        /*0046*/ 	.byte	0x67, 0x65, 0x64, 0x2e, 0x68, 0x70, 0x70, 0x00
	.type		$str$26,@object
	.size		$str$26,($str$25 - $str$26)
$str$26:
        /*004e*/ 	.byte	0x2f, 0x74, 0x6d, 0x70, 0x2f, 0x63, 0x75, 0x74, 0x6c, 0x61, 0x73, 0x73, 0x5f, 0x73, 0x77, 0x65
        /*005e*/ 	.byte	0x65, 0x70, 0x5f, 0x73, 0x72, 0x63, 0x2f, 0x69, 0x6e, 0x63, 0x6c, 0x75, 0x64, 0x65, 0x2f, 0x63
        /*006e*/ 	.byte	0x75, 0x74, 0x65, 0x2f, 0x61, 0x74, 0x6f, 0x6d, 0x2f, 0x63, 0x6f, 0x70, 0x79, 0x5f, 0x74, 0x72
        /*007e*/ 	.byte	0x61, 0x69, 0x74, 0x73, 0x5f, 0x73, 0x6d, 0x31, 0x30, 0x30, 0x2e, 0x68, 0x70, 0x70, 0x00
	.type		$str$25,@object
	.size		$str$25,(__unnamed_1 - $str$25)
$str$25:
        /*008d*/ 	.byte	0x28, 0x28, 0x75, 0x69, 0x6e, 0x74, 0x33, 0x32, 0x5f, 0x74, 0x28, 0x74, 0x68, 0x72, 0x65, 0x61
        /*009d*/ 	.byte	0x64, 0x49, 0x64, 0x78, 0x2e, 0x78, 0x29, 0x20, 0x2f, 0x20, 0x33, 0x32, 0x29, 0x20, 0x25, 0x20
        /*00ad*/ 	.byte	0x34, 0x29, 0x20, 0x3d, 0x3d, 0x20, 0x28, 0x28, 0x28, 0x74, 0x6d, 0x65, 0x6d, 0x5f, 0x61, 0x64
        /*00bd*/ 	.byte	0x64, 0x72, 0x20, 0x3e, 0x3e, 0x20, 0x31, 0x36, 0x29, 0x20, 0x2f, 0x20, 0x33, 0x32, 0x29, 0x20
        /*00cd*/ 	.byte	0x25, 0x20, 0x34, 0x29, 0x00
	.type		__unnamed_1,@object
	.size		__unnamed_1,(__unnamed_2 - __unnamed_1)
__unnamed_1:
        /*00d2*/ 	.byte	0x61, 0x75, 0x74, 0x6f, 0x20, 0x63, 0x75, 0x74, 0x65, 0x3a, 0x3a, 0x61, 0x73, 0x5f, 0x70, 0x6f
        /* <DEDUP_REMOVED lines=24> */
        /*0262*/ 	.byte	0x5d, 0x00
	.type		__unnamed_2,@object
	.size		__unnamed_2,(.L_2 - __unnamed_2)
__unnamed_2:
        /* <DEDUP_REMOVED lines=42> */
        /*0504*/ 	.byte	0x43, 0x3c, 0x30, 0x3e, 0x3e, 0x3e, 0x3e, 0x5d, 0x00
.L_2:


//--------------------- .nv.shared._ZN7cutlass13device_kernelINS_4gemm6kernel13GemmUniversalIN4cute5tupleIJiiiiEEENS1_10collective13CollectiveMmaINS1_35MainloopSm100TmaUmmaWarpSpecializedILi24ELi2ELi4ENS5_IJNS4_1CILi1EEENSA_ILi4EEESB_EEEEENS5_IJNSA_ILi128EEESF_NSA_ILi32EEEEEEaNS5_IJlSB_lEEEaSI_NS4_8TiledMMAINS4_8MMA_AtomIJNS4_15SM100_MMA_S8_SSIaaiLi128ELi128ELNS4_4UMMA5MajorE0ELSN_0ELNSM_8SaturateE0EEEEEENS4_6LayoutINS5_IJSB_SB_SB_EEENS5_IJNSA_ILi0EEEST_ST_EEEEENS5_IJNS4_10UnderscoreESW_SW_EEEEENS4_23SM90_TMA_LOAD_MULTICASTENS4_14ComposedLayoutINS4_7SwizzleILi1ELi4ELi3EEENS4_18smem_ptr_flag_bitsILi8EEENSR_INS5_IJNSA_ILi8EEESG_EEENS5_IJSG_SB_EEEEEEEvNS4_8identityENS4_13SM90_TMA_LOADES19_vS1A_EENS_8epilogue10collective18CollectiveEpilogueINS1D_23Sm100TmaWarpSpecializedILi2ELi2ELi64ELb0ELb0EEEJSH_NS5_IJNSR_ISF_SB_EENSR_INSA_ILi64EEESB_EEEEEaSI_aSI_NS1D_6fusion15FusionCallbacksIS1H_NS1M_17LinearCombinationIaiaiLNS_15FloatRoundStyleE2EEESH_S1L_JEEENS4_5SM1004TMEM4LOAD26SM100_TMEM_LOAD_32dp32b64xES1B_NS10_INS11_ILi2ELi4ELi3EEES14_NSR_INS5_IJS15_S1J_EEENS5_IJS1J_SB_EEEEEEENS4_39AutoVectorizingCopyWithAssumedAlignmentILi128EEENS4_14SM90_TMA_STOREES20_S22_S22_EEEvvEEEEvNT_6ParamsE --------------------------
	.section	.nv.shared._ZN7cutlass13device_kernelINS_4gemm6kernel13GemmUniversalIN4cute5tupleIJiiiiEEENS1_10collective13CollectiveMmaINS1_35MainloopSm100TmaUmmaWarpSpecializedILi24ELi2ELi4ENS5_IJNS4_1CILi1EEENSA_ILi4EEESB_EEEEENS5_IJNSA_ILi128EEESF_NSA_ILi32EEEEEEaNS5_IJlSB_lEEEaSI_NS4_8TiledMMAINS4_8MMA_AtomIJNS4_15SM100_MMA_S8_SSIaaiLi128ELi128ELNS4_4UMMA5MajorE0ELSN_0ELNSM_8SaturateE0EEEEEENS4_6LayoutINS5_IJSB_SB_SB_EEENS5_IJNSA_ILi0EEEST_ST_EEEEENS5_IJNS4_10UnderscoreESW_SW_EEEEENS4_23SM90_TMA_LOAD_MULTICASTENS4_14ComposedLayoutINS4_7SwizzleILi1ELi4ELi3EEENS4_18smem_ptr_flag_bitsILi8EEENSR_INS5_IJNSA_ILi8EEESG_EEENS5_IJSG_SB_EEEEEEEvNS4_8identityENS4_13SM90_TMA_LOADES19_vS1A_EENS_8epilogue10collective18CollectiveEpilogueINS1D_23Sm100TmaWarpSpecializedILi2ELi2ELi64ELb0ELb0EEEJSH_NS5_IJNSR_ISF_SB_EENSR_INSA_ILi64EEESB_EEEEEaSI_aSI_NS1D_6fusion15FusionCallbacksIS1H_NS1M_17LinearCombinationIaiaiLNS_15FloatRoundStyleE2EEESH_S1L_JEEENS4_5SM1004TMEM4LOAD26SM100_TMEM_LOAD_32dp32b64xES1B_NS10_INS11_ILi2ELi4ELi3EEES14_NSR_INS5_IJS15_S1J_EEENS5_IJS1J_SB_EEEEEEENS4_39AutoVectorizingCopyWithAssumedAlignmentILi128EEENS4_14SM90_TMA_STOREES20_S22_S22_EEEvvEEEEvNT_6ParamsE,"aw",@nobits
	.sectionflags	@""
	.align	16
	.zero		1024


//--------------------- .nv.shared.reserved.0     --------------------------
	.section	.nv.shared.reserved.0,"aw",@nobits
	.weak		__nv_reservedSMEM_offset_0_alias
	.size		__nv_reservedSMEM_offset_0_alias, 0, 64
	.other		__nv_reservedSMEM_offset_0_alias,@"STO_CUDA_RESERVED_SHARED STV_DEFAULT"
__nv_reservedSMEM_offset_0_alias:
	.zero		0
.nv.shared.reserved.0:
	.zero		64
	.weak		__nv_reservedSMEM_tcgen05_partition
	.type		__nv_reservedSMEM_tcgen05_partition,@object
	.size		__nv_reservedSMEM_tcgen05_partition,(.L_0 - __nv_reservedSMEM_tcgen05_partition)
__nv_reservedSMEM_tcgen05_partition:
	.zero		32
.L_0:


//--------------------- .nv.global                --------------------------
	.section	.nv.global,"aw",@nobits
.nv.global:
	.type		_ZN40_INTERNAL_67bee2a8_4_k_cu_957112e0_355624cute1_E,@object
	.size		_ZN40_INTERNAL_67bee2a8_4_k_cu_957112e0_355624cute1_E,(_ZN40_INTERNAL_67bee2a8_4_k_cu_957112e0_355624cuda3std3__45__cpo6cbeginE - _ZN40_INTERNAL_67bee2a8_4_k_cu_957112e0_355624cute1_E)
_ZN40_INTERNAL_67bee2a8_4_k_cu_957112e0_355624cute1_E:
	.zero		1
	.type		_ZN40_INTERNAL_67bee2a8_4_k_cu_957112e0_355624cuda3std3__45__cpo6cbeginE,@object
	.size		_ZN40_INTERNAL_67bee2a8_4_k_cu_957112e0_355624cuda3std3__45__cpo6cbeginE,(_ZN40_INTERNAL_67bee2a8_4_k_cu_957112e0_355624cuda3std3__48in_placeE - _ZN40_INTERNAL_67bee2a8_4_k_cu_957112e0_355624cuda3std3__45__cpo6cbeginE)
_ZN40_INTERNAL_67bee2a8_4_k_cu_957112e0_355624cuda3std3__45__cpo6cbeginE:
	.zero		1
	.type		_ZN40_INTERNAL_67bee2a8_4_k_cu_957112e0_355624cuda3std3__48in_placeE,@object
	.size		_ZN40_INTERNAL_67bee2a8_4_k_cu_957112e0_355624cuda3std3__48in_placeE,(_ZN40_INTERNAL_67bee2a8_4_k_cu_957112e0_355624cuda3std6ranges3__45__cpo9iter_moveE - _ZN40_INTERNAL_67bee2a8_4_k_cu_957112e0_355624cuda3std3__48in_placeE)
_ZN40_INTERNAL_67bee2a8_4_k_cu_957112e0_355624cuda3std3__48in_placeE:
	.zero		1
	.type		_ZN40_INTERNAL_67bee2a8_4_k_cu_957112e0_355624cuda3std6ranges3__45__cpo9iter_moveE,@object
	.size		_ZN40_INTERNAL_67bee2a8_4_k_cu_957112e0_355624cuda3std6ranges3__45__cpo9iter_moveE,(_ZN40_INTERNAL_67bee2a8_4_k_cu_957112e0_355624cuda3std3__45__cpo5beginE - _ZN40_INTERNAL_67bee2a8_4_k_cu_957112e0_355624cuda3std6ranges3__45__cpo9iter_moveE)
_ZN40_INTERNAL_67bee2a8_4_k_cu_957112e0_355624cuda3std6ranges3__45__cpo9iter_moveE:
	.zero		1
	.type		_ZN40_INTERNAL_67bee2a8_4_k_cu_957112e0_355624cuda3std3__45__cpo5beginE,@object
	.size		_ZN40_INTERNAL_67bee2a8_4_k_cu_957112e0_355624cuda3std3__45__cpo5beginE,(_ZN40_INTERNAL_67bee2a8_4_k_cu_957112e0_355624cuda3std3__442_GLOBAL__N__67bee2a8_4_k_cu_957112e0_355626ignoreE - _ZN40_INTERNAL_67bee2a8_4_k_cu_957112e0_355624cuda3std3__45__cpo5beginE)
_ZN40_INTERNAL_67bee2a8_4_k_cu_957112e0_355624cuda3std3__45__cpo5beginE:
	.zero		1
	.type		_ZN40_INTERNAL_67bee2a8_4_k_cu_957112e0_355624cuda3std3__442_GLOBAL__N__67bee2a8_4_k_cu_957112e0_355626ignoreE,@object
	.size		_ZN40_INTERNAL_67bee2a8_4_k_cu_957112e0_355624cuda3std3__442_GLOBAL__N__67bee2a8_4_k_cu_957112e0_355626ignoreE,(_ZN40_INTERNAL_67bee2a8_4_k_cu_957112e0_355624cute7productE - _ZN40_INTERNAL_67bee2a8_4_k_cu_957112e0_355624cuda3std3__442_GLOBAL__N__67bee2a8_4_k_cu_957112e0_355626ignoreE)
_ZN40_INTERNAL_67bee2a8_4_k_cu_957112e0_355624cuda3std3__442_GLOBAL__N__67bee2a8_4_k_cu_957112e0_355626ignoreE:
	.zero		1
	.type		_ZN40_INTERNAL_67bee2a8_4_k_cu_957112e0_355624cute7productE,@object
	.size		_ZN40_INTERNAL_67bee2a8_4_k_cu_957112e0_355624cute7productE,(_ZN40_INTERNAL_67bee2a8_4_k_cu_957112e0_355624cuda3std3__45__cpo3endE - _ZN40_INTERNAL_67bee2a8_4_k_cu_957112e0_355624cute7productE)
_ZN40_INTERNAL_67bee2a8_4_k_cu_957112e0_355624cute7productE:
	.zero		1
	.type		_ZN40_INTERNAL_67bee2a8_4_k_cu_957112e0_355624cuda3std3__45__cpo3endE,@object
	.size		_ZN40_INTERNAL_67bee2a8_4_k_cu_957112e0_355624cuda3std3__45__cpo3endE,(_ZN40_INTERNAL_67bee2a8_4_k_cu_957112e0_355624cuda3std3__419piecewise_constructE - _ZN40_INTERNAL_67bee2a8_4_k_cu_957112e0_355624cuda3std3__45__cpo3endE)
_ZN40_INTERNAL_67bee2a8_4_k_cu_957112e0_355624cuda3std3__45__cpo3endE:
	.zero		1
	.type		_ZN40_INTERNAL_67bee2a8_4_k_cu_957112e0_355624cuda3std3__419piecewise_constructE,@object
	.size		_ZN40_INTERNAL_67bee2a8_4_k_cu_957112e0_355624cuda3std3__419piecewise_constructE,(_ZN40_INTERNAL_67bee2a8_4_k_cu_957112e0_355624cuda3std3__45__cpo4cendE - _ZN40_INTERNAL_67bee2a8_4_k_cu_957112e0_355624cuda3std3__419piecewise_constructE)
_ZN40_INTERNAL_67bee2a8_4_k_cu_957112e0_355624cuda3std3__419piecewise_constructE:
	.zero		1
	.type		_ZN40_INTERNAL_67bee2a8_4_k_cu_957112e0_355624cuda3std3__45__cpo4cendE,@object
	.size		_ZN40_INTERNAL_67bee2a8_4_k_cu_957112e0_355624cuda3std3__45__cpo4cendE,(_ZN40_INTERNAL_67bee2a8_4_k_cu_957112e0_355624cuda3std6ranges3__45__cpo4swapE - _ZN40_INTERNAL_67bee2a8_4_k_cu_957112e0_355624cuda3std3__45__cpo4cendE)
_ZN40_INTERNAL_67bee2a8_4_k_cu_957112e0_355624cuda3std3__45__cpo4cendE:
	.zero		1
	.type		_ZN40_INTERNAL_67bee2a8_4_k_cu_957112e0_355624cuda3std6ranges3__45__cpo4swapE,@object
	.size		_ZN40_INTERNAL_67bee2a8_4_k_cu_957112e0_355624cuda3std6ranges3__45__cpo4swapE,(.L_10 - _ZN40_INTERNAL_67bee2a8_4_k_cu_957112e0_355624cuda3std6ranges3__45__cpo4swapE)
_ZN40_INTERNAL_67bee2a8_4_k_cu_957112e0_355624cuda3std6ranges3__45__cpo4swapE:
	.zero		1
.L_10:


//--------------------- .nv.constant0._ZN7cutlass13device_kernelINS_4gemm6kernel13GemmUniversalIN4cute5tupleIJiiiiEEENS1_10collective13CollectiveMmaINS1_35MainloopSm100TmaUmmaWarpSpecializedILi24ELi2ELi4ENS5_IJNS4_1CILi1EEENSA_ILi4EEESB_EEEEENS5_IJNSA_ILi128EEESF_NSA_ILi32EEEEEEaNS5_IJlSB_lEEEaSI_NS4_8TiledMMAINS4_8MMA_AtomIJNS4_15SM100_MMA_S8_SSIaaiLi128ELi128ELNS4_4UMMA5MajorE0ELSN_0ELNSM_8SaturateE0EEEEEENS4_6LayoutINS5_IJSB_SB_SB_EEENS5_IJNSA_ILi0EEEST_ST_EEEEENS5_IJNS4_10UnderscoreESW_SW_EEEEENS4_23SM90_TMA_LOAD_MULTICASTENS4_14ComposedLayoutINS4_7SwizzleILi1ELi4ELi3EEENS4_18smem_ptr_flag_bitsILi8EEENSR_INS5_IJNSA_ILi8EEESG_EEENS5_IJSG_SB_EEEEEEEvNS4_8identityENS4_13SM90_TMA_LOADES19_vS1A_EENS_8epilogue10collective18CollectiveEpilogueINS1D_23Sm100TmaWarpSpecializedILi2ELi2ELi64ELb0ELb0EEEJSH_NS5_IJNSR_ISF_SB_EENSR_INSA_ILi64EEESB_EEEEEaSI_aSI_NS1D_6fusion15FusionCallbacksIS1H_NS1M_17LinearCombinationIaiaiLNS_15FloatRoundStyleE2EEESH_S1L_JEEENS4_5SM1004TMEM4LOAD26SM100_TMEM_LOAD_32dp32b64xES1B_NS10_INS11_ILi2ELi4ELi3EEES14_NSR_INS5_IJS15_S1J_EEENS5_IJS1J_SB_EEEEEEENS4_39AutoVectorizingCopyWithAssumedAlignmentILi128EEENS4_14SM90_TMA_STOREES20_S22_S22_EEEvvEEEEvNT_6ParamsE --------------------------
	.section	.nv.constant0._ZN7cutlass13device_kernelINS_4gemm6kernel13GemmUniversalIN4cute5tupleIJiiiiEEENS1_10collective13CollectiveMmaINS1_35MainloopSm100TmaUmmaWarpSpecializedILi24ELi2ELi4ENS5_IJNS4_1CILi1EEENSA_ILi4EEESB_EEEEENS5_IJNSA_ILi128EEESF_NSA_ILi32EEEEEEaNS5_IJlSB_lEEEaSI_NS4_8TiledMMAINS4_8MMA_AtomIJNS4_15SM100_MMA_S8_SSIaaiLi128ELi128ELNS4_4UMMA5MajorE0ELSN_0ELNSM_8SaturateE0EEEEEENS4_6LayoutINS5_IJSB_SB_SB_EEENS5_IJNSA_ILi0EEEST_ST_EEEEENS5_IJNS4_10UnderscoreESW_SW_EEEEENS4_23SM90_TMA_LOAD_MULTICASTENS4_14ComposedLayoutINS4_7SwizzleILi1ELi4ELi3EEENS4_18smem_ptr_flag_bitsILi8EEENSR_INS5_IJNSA_ILi8EEESG_EEENS5_IJSG_SB_EEEEEEEvNS4_8identityENS4_13SM90_TMA_LOADES19_vS1A_EENS_8epilogue10collective18CollectiveEpilogueINS1D_23Sm100TmaWarpSpecializedILi2ELi2ELi64ELb0ELb0EEEJSH_NS5_IJNSR_ISF_SB_EENSR_INSA_ILi64EEESB_EEEEEaSI_aSI_NS1D_6fusion15FusionCallbacksIS1H_NS1M_17LinearCombinationIaiaiLNS_15FloatRoundStyleE2EEESH_S1L_JEEENS4_5SM1004TMEM4LOAD26SM100_TMEM_LOAD_32dp32b64xES1B_NS10_INS11_ILi2ELi4ELi3EEES14_NSR_INS5_IJS15_S1J_EEENS5_IJS1J_SB_EEEEEEENS4_39AutoVectorizingCopyWithAssumedAlignmentILi128EEENS4_14SM90_TMA_STOREES20_S22_S22_EEEvvEEEEvNT_6ParamsE,"a",@progbits
	.sectionflags	@""
	.align	4
.nv.constant0._ZN7cutlass13device_kernelINS_4gemm6kernel13GemmUniversalIN4cute5tupleIJiiiiEEENS1_10collective13CollectiveMmaINS1_35MainloopSm100TmaUmmaWarpSpecializedILi24ELi2ELi4ENS5_IJNS4_1CILi1EEENSA_ILi4EEESB_EEEEENS5_IJNSA_ILi128EEESF_NSA_ILi32EEEEEEaNS5_IJlSB_lEEEaSI_NS4_8TiledMMAINS4_8MMA_AtomIJNS4_15SM100_MMA_S8_SSIaaiLi128ELi128ELNS4_4UMMA5MajorE0ELSN_0ELNSM_8SaturateE0EEEEEENS4_6LayoutINS5_IJSB_SB_SB_EEENS5_IJNSA_ILi0EEEST_ST_EEEEENS5_IJNS4_10UnderscoreESW_SW_EEEEENS4_23SM90_TMA_LOAD_MULTICASTENS4_14ComposedLayoutINS4_7SwizzleILi1ELi4ELi3EEENS4_18smem_ptr_flag_bitsILi8EEENSR_INS5_IJNSA_ILi8EEESG_EEENS5_IJSG_SB_EEEEEEEvNS4_8identityENS4_13SM90_TMA_LOADES19_vS1A_EENS_8epilogue10collective18CollectiveEpilogueINS1D_23Sm100TmaWarpSpecializedILi2ELi2ELi64ELb0ELb0EEEJSH_NS5_IJNSR_ISF_SB_EENSR_INSA_ILi64EEESB_EEEEEaSI_aSI_NS1D_6fusion15FusionCallbacksIS1H_NS1M_17LinearCombinationIaiaiLNS_15FloatRoundStyleE2EEESH_S1L_JEEENS4_5SM1004TMEM4LOAD26SM100_TMEM_LOAD_32dp32b64xES1B_NS10_INS11_ILi2ELi4ELi3EEES14_NSR_INS5_IJS15_S1J_EEENS5_IJS1J_SB_EEEEEEENS4_39AutoVectorizingCopyWithAssumedAlignmentILi128EEENS4_14SM90_TMA_STOREES20_S22_S22_EEEvvEEEEvNT_6ParamsE:
	.zero		2944


//--------------------- SYMBOLS --------------------------

	.type		.nv.reservedSmem.offset0,@object
	.size		.nv.reservedSmem.offset0,0x4
	.type		.nv.reservedSmem.cap,@object
	.size		.nv.reservedSmem.cap,0x4
	.type		__assertfail,@function
